// auto-generated by cutlass_sweep.gemm — config: {"arch": "sm_90", "cluster_m": 1, "cluster_n": 1, "dtype": "bf16", "dtype_b": "bf16", "layout": "nt", "stages": 7, "tile_k": 128, "tile_m": 128, "tile_n": 128}
#include "cutlass/cutlass.h"
#include "cutlass/gemm/collective/collective_builder.hpp"
#include "cutlass/gemm/device/gemm_universal_adapter.h"
#include "cutlass/gemm/kernel/gemm_universal.hpp"
#include "cutlass/epilogue/collective/collective_builder.hpp"

using ElemA = cutlass::bfloat16_t;
using ElemB = cutlass::bfloat16_t;
using ElemCD = cutlass::bfloat16_t;
using Acc  = float;
using TileShape    = cute::Shape<cute::_128, cute::_128, cute::_128>;
using ClusterShape = cute::Shape<cute::_1, cute::_1, cute::_1>;

using CollectiveEpilogue = typename cutlass::epilogue::collective::CollectiveBuilder<
    cutlass::arch::Sm90, cutlass::arch::OpClassTensorOp,
    TileShape, ClusterShape,
    cutlass::epilogue::collective::EpilogueTileAuto,
    Acc, Acc,
    ElemCD, cutlass::layout::RowMajor, 128 / cutlass::sizeof_bits<ElemCD>::value,
    ElemCD, cutlass::layout::RowMajor, 128 / cutlass::sizeof_bits<ElemCD>::value,
    cutlass::epilogue::collective::EpilogueScheduleAuto
  >::CollectiveOp;

using CollectiveMainloop = typename cutlass::gemm::collective::CollectiveBuilder<
    cutlass::arch::Sm90, cutlass::arch::OpClassTensorOp,
    ElemA, cutlass::layout::RowMajor, 128 / cutlass::sizeof_bits<ElemA>::value,
    ElemB, cutlass::layout::ColumnMajor, 128 / cutlass::sizeof_bits<ElemB>::value,
    Acc,
    TileShape, ClusterShape,
    cutlass::gemm::collective::StageCount<7>,
    cutlass::gemm::collective::KernelScheduleAuto
  >::CollectiveOp;

using GemmKernel = cutlass::gemm::kernel::GemmUniversal<
    cute::Shape<int,int,int,int>,
    CollectiveMainloop,
    CollectiveEpilogue
>;
using Gemm = cutlass::gemm::device::GemmUniversalAdapter<GemmKernel>;

// Force the device kernel symbol into the cubin without needing a host main.
auto* _anchor = &cutlass::device_kernel<GemmKernel>;


// ===== COMPILED SASS (sm_90a) =====

	.target	sm_90a

	.elftype	@"ET_EXEC"


//--------------------- .note.nv.tkinfo           --------------------------
	.section	.note.nv.tkinfo,"",@"SHT_NOTE"
	.sectionflags	@"SHF_NOTE_NV_TKINFO"
	.tkinfo
        /*0018*/ 	.word	0x00000002
        /*0030*/ 	.string	""
        /*0030*/ 	.string	"ptxas"
        /*0030*/ 	.string	"Cuda compilation tools, release 13.0, V13.0.88"
        /*0030*/ 	.string	"Build cuda_13.0.r13.0/compiler.36424714_0"
        /*0030*/ 	.string	"-arch sm_90a -m 64 "



//--------------------- .note.nv.cuinfo           --------------------------
	.section	.note.nv.cuinfo,"",@"SHT_NOTE"
	.sectionflags	@"SHF_NOTE_NV_CUINFO"
        /*0018*/ 	.short	0x0002
        /*001a*/ 	.short	0x005a
        /*001c*/ 	.short	0x0082
	.zero		2


//--------------------- .nv.info                  --------------------------
	.section	.nv.info,"",@"SHT_CUDA_INFO"
	.align	4


	//----- nvinfo : EIATTR_REGCOUNT
	.align		4
        /*0000*/ 	.byte	0x04, 0x2f
        /*0002*/ 	.short	(.L_15 - .L_14)
	.align		4
.L_14:
        /*0004*/ 	.word	index@(_ZN7cutlass13device_kernelINS_4gemm6kernel13GemmUniversalIN4cute5tupleIJiiiiEEENS1_10collective13CollectiveMmaINS1_34MainloopSm90TmaGmmaWarpSpecializedILi7ENS5_IJNS4_1CILi1EEESB_SB_EEENS1_35KernelTmaWarpSpecializedCooperativeEEENS5_IJNSA_ILi128EEESF_SF_EEENS_10bfloat16_tENS5_IJlSB_lEEESH_SI_NS4_8TiledMMAINS4_8MMA_AtomIJNS4_4SM904GMMA28MMA_64x128x16_F32BF16BF16_SSILNSM_5MajorE0ELSO_0ELNSM_7ScaleInE1ELSP_1EEEEEENS4_6LayoutINS5_IJNSA_ILi2EEESB_SB_EEENS5_IJSB_NSA_ILi0EEESV_EEEEENS5_IJNS4_10UnderscoreESY_SY_EEEEENS4_13SM90_TMA_LOADENS4_14ComposedLayoutINS4_7SwizzleILi3ELi4ELi3EEENS4_18smem_ptr_flag_bitsILi16EEENSS_INS5_IJNSA_ILi8EEENSA_ILi64EEEEEENS5_IJS18_SB_EEEEEEEvNS4_8identityES11_S1C_vS1D_EENS_8epilogue10collective6detail29Sm90TmaWarpSpecializedAdapterINS1G_15DefaultEpilogueISH_SI_SI_NS1F_6thread17LinearCombinationISH_Li1EffLNS1K_9ScaleType4KindE0ELNS_15FloatRoundStyleE2ESH_EENS1_15EpilogueDefaultEEEEEvvEEEEvNT_6ParamsE)
        /*0008*/ 	.word	0x000000a8


	//----- nvinfo : EIATTR_FRAME_SIZE
	.align		4
.L_15:
        /*000c*/ 	.byte	0x04, 0x11
        /*000e*/ 	.short	(.L_17 - .L_16)
	.align		4
.L_16:
        /*0010*/ 	.word	index@(_ZN7cutlass13device_kernelINS_4gemm6kernel13GemmUniversalIN4cute5tupleIJiiiiEEENS1_10collective13CollectiveMmaINS1_34MainloopSm90TmaGmmaWarpSpecializedILi7ENS5_IJNS4_1CILi1EEESB_SB_EEENS1_35KernelTmaWarpSpecializedCooperativeEEENS5_IJNSA_ILi128EEESF_SF_EEENS_10bfloat16_tENS5_IJlSB_lEEESH_SI_NS4_8TiledMMAINS4_8MMA_AtomIJNS4_4SM904GMMA28MMA_64x128x16_F32BF16BF16_SSILNSM_5MajorE0ELSO_0ELNSM_7ScaleInE1ELSP_1EEEEEENS4_6LayoutINS5_IJNSA_ILi2EEESB_SB_EEENS5_IJSB_NSA_ILi0EEESV_EEEEENS5_IJNS4_10UnderscoreESY_SY_EEEEENS4_13SM90_TMA_LOADENS4_14ComposedLayoutINS4_7SwizzleILi3ELi4ELi3EEENS4_18smem_ptr_flag_bitsILi16EEENSS_INS5_IJNSA_ILi8EEENSA_ILi64EEEEEENS5_IJS18_SB_EEEEEEEvNS4_8identityES11_S1C_vS1D_EENS_8epilogue10collective6detail29Sm90TmaWarpSpecializedAdapterINS1G_15DefaultEpilogueISH_SI_SI_NS1F_6thread17LinearCombinationISH_Li1EffLNS1K_9ScaleType4KindE0ELNS_15FloatRoundStyleE2ESH_EENS1_15EpilogueDefaultEEEEEvvEEEEvNT_6ParamsE)
        /*0014*/ 	.word	0x00000000


	//----- nvinfo : EIATTR_MIN_STACK_SIZE
	.align		4
.L_17:
        /*0018*/ 	.byte	0x04, 0x12
        /*001a*/ 	.short	(.L_19 - .L_18)
	.align		4
.L_18:
        /*001c*/ 	.word	index@(_ZN7cutlass13device_kernelINS_4gemm6kernel13GemmUniversalIN4cute5tupleIJiiiiEEENS1_10collective13CollectiveMmaINS1_34MainloopSm90TmaGmmaWarpSpecializedILi7ENS5_IJNS4_1CILi1EEESB_SB_EEENS1_35KernelTmaWarpSpecializedCooperativeEEENS5_IJNSA_ILi128EEESF_SF_EEENS_10bfloat16_tENS5_IJlSB_lEEESH_SI_NS4_8TiledMMAINS4_8MMA_AtomIJNS4_4SM904GMMA28MMA_64x128x16_F32BF16BF16_SSILNSM_5MajorE0ELSO_0ELNSM_7ScaleInE1ELSP_1EEEEEENS4_6LayoutINS5_IJNSA_ILi2EEESB_SB_EEENS5_IJSB_NSA_ILi0EEESV_EEEEENS5_IJNS4_10UnderscoreESY_SY_EEEEENS4_13SM90_TMA_LOADENS4_14ComposedLayoutINS4_7SwizzleILi3ELi4ELi3EEENS4_18smem_ptr_flag_bitsILi16EEENSS_INS5_IJNSA_ILi8EEENSA_ILi64EEEEEENS5_IJS18_SB_EEEEEEEvNS4_8identityES11_S1C_vS1D_EENS_8epilogue10collective6detail29Sm90TmaWarpSpecializedAdapterINS1G_15DefaultEpilogueISH_SI_SI_NS1F_6thread17LinearCombinationISH_Li1EffLNS1K_9ScaleType4KindE0ELNS_15FloatRoundStyleE2ESH_EENS1_15EpilogueDefaultEEEEEvvEEEEvNT_6ParamsE)
        /*0020*/ 	.word	0x00000000
.L_19:


//--------------------- .nv.compat                --------------------------
	.section	.nv.compat,"",@"SHT_CUDA_COMPAT_INFO"
	.align	4
        /*0000*/ 	.byte	0x02, 0x09, 0x01, 0x00, 0x02, 0x02, 0x04, 0x00, 0x02, 0x05, 0x05, 0x00, 0x03, 0x07, 0x01, 0x01
        /*0010*/ 	.byte	0x02, 0x03, 0x01, 0x00, 0x02, 0x06, 0x01, 0x00, 0x04, 0x0b, 0x08, 0x00, 0x00, 0x00, 0x00, 0x00
        /*0020*/ 	.byte	0x00, 0x00, 0x00, 0x00


//--------------------- .nv.info._ZN7cutlass13device_kernelINS_4gemm6kernel13GemmUniversalIN4cute5tupleIJiiiiEEENS1_10collective13CollectiveMmaINS1_34MainloopSm90TmaGmmaWarpSpecializedILi7ENS5_IJNS4_1CILi1EEESB_SB_EEENS1_35KernelTmaWarpSpecializedCooperativeEEENS5_IJNSA_ILi128EEESF_SF_EEENS_10bfloat16_tENS5_IJlSB_lEEESH_SI_NS4_8TiledMMAINS4_8MMA_AtomIJNS4_4SM904GMMA28MMA_64x128x16_F32BF16BF16_SSILNSM_5MajorE0ELSO_0ELNSM_7ScaleInE1ELSP_1EEEEEENS4_6LayoutINS5_IJNSA_ILi2EEESB_SB_EEENS5_IJSB_NSA_ILi0EEESV_EEEEENS5_IJNS4_10UnderscoreESY_SY_EEEEENS4_13SM90_TMA_LOADENS4_14ComposedLayoutINS4_7SwizzleILi3ELi4ELi3EEENS4_18smem_ptr_flag_bitsILi16EEENSS_INS5_IJNSA_ILi8EEENSA_ILi64EEEEEENS5_IJS18_SB_EEEEEEEvNS4_8identityES11_S1C_vS1D_EENS_8epilogue10collective6detail29Sm90TmaWarpSpecializedAdapterINS1G_15DefaultEpilogueISH_SI_SI_NS1F_6thread17LinearCombinationISH_Li1EffLNS1K_9ScaleType4KindE0ELNS_15FloatRoundStyleE2ESH_EENS1_15EpilogueDefaultEEEEEvvEEEEvNT_6ParamsE --------------------------
	.section	.nv.info._ZN7cutlass13device_kernelINS_4gemm6kernel13GemmUniversalIN4cute5tupleIJiiiiEEENS1_10collective13CollectiveMmaINS1_34MainloopSm90TmaGmmaWarpSpecializedILi7ENS5_IJNS4_1CILi1EEESB_SB_EEENS1_35KernelTmaWarpSpecializedCooperativeEEENS5_IJNSA_ILi128EEESF_SF_EEENS_10bfloat16_tENS5_IJlSB_lEEESH_SI_NS4_8TiledMMAINS4_8MMA_AtomIJNS4_4SM904GMMA28MMA_64x128x16_F32BF16BF16_SSILNSM_5MajorE0ELSO_0ELNSM_7ScaleInE1ELSP_1EEEEEENS4_6LayoutINS5_IJNSA_ILi2EEESB_SB_EEENS5_IJSB_NSA_ILi0EEESV_EEEEENS5_IJNS4_10UnderscoreESY_SY_EEEEENS4_13SM90_TMA_LOADENS4_14ComposedLayoutINS4_7SwizzleILi3ELi4ELi3EEENS4_18smem_ptr_flag_bitsILi16EEENSS_INS5_IJNSA_ILi8EEENSA_ILi64EEEEEENS5_IJS18_SB_EEEEEEEvNS4_8identityES11_S1C_vS1D_EENS_8epilogue10collective6detail29Sm90TmaWarpSpecializedAdapterINS1G_15DefaultEpilogueISH_SI_SI_NS1F_6thread17LinearCombinationISH_Li1EffLNS1K_9ScaleType4KindE0ELNS_15FloatRoundStyleE2ESH_EENS1_15EpilogueDefaultEEEEEvvEEEEvNT_6ParamsE,"",@"SHT_CUDA_INFO"
	.sectionflags	@""
	.align	4


	//----- nvinfo : EIATTR_CUDA_API_VERSION
	.align		4
        /*0000*/ 	.byte	0x04, 0x37
        /*0002*/ 	.short	(.L_21 - .L_20)
.L_20:
        /*0004*/ 	.word	0x00000082


	//----- nvinfo : EIATTR_KPARAM_INFO
	.align		4
.L_21:
        /*0008*/ 	.byte	0x04, 0x17
        /*000a*/ 	.short	(.L_23 - .L_22)
.L_22:
        /*000c*/ 	.word	0x00000000
        /*0010*/ 	.short	0x0000
        /*0012*/ 	.short	0x0070
        /*0014*/ 	.byte	0x00, 0xf0, 0x01, 0x10


	//----- nvinfo : EIATTR_SPARSE_MMA_MASK
	.align		4
.L_23:
        /*0018*/ 	.byte	0x03, 0x50
        /*001a*/ 	.short	0x0000


	//----- nvinfo : EIATTR_MAXREG_COUNT
	.align		4
        /*001c*/ 	.byte	0x03, 0x1b
        /*001e*/ 	.short	0x00a8


	//----- nvinfo : EIATTR_NUM_BARRIERS
	.align		4
        /*0020*/ 	.byte	0x02, 0x4c
        /*0022*/ 	.byte	0x01
	.zero		1


	//----- nvinfo : EIATTR_EXTERNS
	.align		4
        /*0024*/ 	.byte	0x04, 0x0f
        /*0026*/ 	.short	(.L_25 - .L_24)


	//   ....[0]....
	.align		4
.L_24:
        /*0028*/ 	.word	index@(__assertfail)


	//----- nvinfo : EIATTR_MERCURY_ISA_VERSION
	.align		4
.L_25:
        /*002c*/ 	.byte	0x03, 0x5f
        /*002e*/ 	.short	0x0101


	//----- nvinfo : EIATTR_INT_WARP_WIDE_INSTR_OFFSETS
	.align		4
        /*0030*/ 	.byte	0x04, 0x31
        /*0032*/ 	.short	(.L_27 - .L_26)


	//   ....[0]....
.L_26:
        /*0034*/ 	.word	0x00000450


	//   ....[1]....
        /*0038*/ 	.word	0x00000460


	//   ....[2]....
        /*003c*/ 	.word	0x00000520


	//----- nvinfo : EIATTR_COOP_GROUP_MASK_REGIDS
	.align		4
.L_27:
        /*0040*/ 	.byte	0x04, 0x29
        /*0042*/ 	.short	(.L_29 - .L_28)


	//   ....[0]....
.L_28:
        /*0044*/ 	.word	0xffffffff


	//   ....[1]....
        /*0048*/ 	.word	0xffffffff


	//   ....[2]....
        /*004c*/ 	.word	0xffffffff


	//   ....[3]....
        /*0050*/ 	.word	0xffffffff


	//   ....[4]....
        /*0054*/ 	.word	0xffffffff


	//----- nvinfo : EIATTR_COOP_GROUP_INSTR_OFFSETS
	.align		4
.L_29:
        /*0058*/ 	.byte	0x04, 0x28
        /*005a*/ 	.short	(.L_31 - .L_30)


	//   ....[0]....
.L_30:
        /*005c*/ 	.word	0x00000060


	//   ....[1]....
        /*0060*/ 	.word	0x00000070


	//   ....[2]....
        /*0064*/ 	.word	0x00000130


	//   ....[3]....
        /*0068*/ 	.word	0x00000320


	//   ....[4]....
        /*006c*/ 	.word	0x00001220


	//----- nvinfo : EIATTR_REG_RECONFIG
	.align		4
.L_31:
        /*0070*/ 	.byte	0x01, 0x54
	.zero		2


	//----- nvinfo : EIATTR_SYSCALL_OFFSETS
	.align		4
        /*0074*/ 	.byte	0x04, 0x46
        /*0076*/ 	.short	(.L_33 - .L_32)


	//   ....[0]....
.L_32:
        /*0078*/ 	.word	0x00001410


	//----- nvinfo : EIATTR_MBARRIER_INSTR_OFFSETS
	.align		4
.L_33:
        /*007c*/ 	.byte	0x04, 0x39
        /*007e*/ 	.short	(.L_35 - .L_34)


	//   ....[0]....
.L_34:
        /*0080*/ 	.word	0x00000230
        /*0084*/ 	.word	0x000000ff
        /*0088*/ 	.word	0x00000000
        /*008c*/ 	.short	0x0100
        /*008e*/ 	.byte	0x08
	.zero		1


	//   ....[1]....
        /*0090*/ 	.word	0x00000240
        /*0094*/ 	.word	0x000000ff
        /*0098*/ 	.word	0x00000038
        /*009c*/ 	.short	0x0100
        /*009e*/ 	.byte	0x08
	.zero		1


	//   ....[2]....
        /*00a0*/ 	.word	0x00000250
        /*00a4*/ 	.word	0x000000ff
        /*00a8*/ 	.word	0x00000008
        /*00ac*/ 	.short	0x0100
        /*00ae*/ 	.byte	0x08
	.zero		1


	//   ....[3]....
        /*00b0*/ 	.word	0x00000260
        /*00b4*/ 	.word	0x000000ff
        /*00b8*/ 	.word	0x00000040
        /*00bc*/ 	.short	0x0100
        /*00be*/ 	.byte	0x08
	.zero		1


	//   ....[4]....
        /*00c0*/ 	.word	0x00000270
        /*00c4*/ 	.word	0x000000ff
        /*00c8*/ 	.word	0x00000010
        /*00cc*/ 	.short	0x0100
        /*00ce*/ 	.byte	0x08
	.zero		1


	//   ....[5]....
        /*00d0*/ 	.word	0x00000280
        /*00d4*/ 	.word	0x000000ff
        /*00d8*/ 	.word	0x00000048
        /*00dc*/ 	.short	0x0100
        /*00de*/ 	.byte	0x08
	.zero		1


	//   ....[6]....
        /*00e0*/ 	.word	0x00000290
        /*00e4*/ 	.word	0x000000ff
        /*00e8*/ 	.word	0x00000018
        /*00ec*/ 	.short	0x0100
        /*00ee*/ 	.byte	0x08
	.zero		1


	//   ....[7]....
        /*00f0*/ 	.word	0x000002a0
        /*00f4*/ 	.word	0x000000ff
        /*00f8*/ 	.word	0x00000050
        /*00fc*/ 	.short	0x0100
        /*00fe*/ 	.byte	0x08
	.zero		1


	//   ....[8]....
        /*0100*/ 	.word	0x000002b0
        /*0104*/ 	.word	0x000000ff
        /*0108*/ 	.word	0x00000020
        /*010c*/ 	.short	0x0100
        /*010e*/ 	.byte	0x08
	.zero		1


	//   ....[9]....
        /*0110*/ 	.word	0x000002c0
        /*0114*/ 	.word	0x000000ff
        /*0118*/ 	.word	0x00000058
        /*011c*/ 	.short	0x0100
        /*011e*/ 	.byte	0x08
	.zero		1


	//   ....[10]....
        /*0120*/ 	.word	0x000002d0
        /*0124*/ 	.word	0x000000ff
        /*0128*/ 	.word	0x00000028
        /*012c*/ 	.short	0x0100
        /*012e*/ 	.byte	0x08
	.zero		1


	//   ....[11]....
        /*0130*/ 	.word	0x000002e0
        /*0134*/ 	.word	0x000000ff
        /*0138*/ 	.word	0x00000060
        /*013c*/ 	.short	0x0100
        /*013e*/ 	.byte	0x08
	.zero		1


	//   ....[12]....
        /*0140*/ 	.word	0x000002f0
        /*0144*/ 	.word	0x000000ff
        /*0148*/ 	.word	0x00000030
        /*014c*/ 	.short	0x0100
        /*014e*/ 	.byte	0x08
	.zero		1


	//   ....[13]....
        /*0150*/ 	.word	0x00000300
        /*0154*/ 	.word	0x000000ff
        /*0158*/ 	.word	0x00000068
        /*015c*/ 	.short	0x0100
        /*015e*/ 	.byte	0x08
	.zero		1


	//   ....[14]....
        /*0160*/ 	.word	0x000005a0
        /*0164*/ 	.word	0x000000ff
        /*0168*/ 	.word	0x00000080
        /*016c*/ 	.short	0x0100
        /*016e*/ 	.byte	0x08
	.zero		1


	//   ....[15]....
        /*0170*/ 	.word	0x00000620
        /*0174*/ 	.word	0x000000ff
        /*0178*/ 	.word	0x00000088
        /*017c*/ 	.short	0x0100
        /*017e*/ 	.byte	0x08
	.zero		1


	//   ....[16]....
        /*0180*/ 	.word	0x00001490
        /*0184*/ 	.word	0x00000003
        /*0188*/ 	.word	0x00000000
        /*018c*/ 	.short	0x010a
        /*018e*/ 	.byte	0x3f
	.zero		1


	//   ....[17]....
        /*0190*/ 	.word	0x000014f0
        /*0194*/ 	.word	0x00000003
        /*0198*/ 	.word	0x00000000
        /*019c*/ 	.short	0x010a
        /*019e*/ 	.byte	0x3f
	.zero		1


	//   ....[18]....
        /*01a0*/ 	.word	0x00001a00
        /*01a4*/ 	.word	0x000000ff
        /*01a8*/ 	.word	0x00000000
        /*01ac*/ 	.short	0x010a
        /*01ae*/ 	.byte	0x08
	.zero		1


	//   ....[19]....
        /*01b0*/ 	.word	0x00001a40
        /*01b4*/ 	.word	0x000000ff
        /*01b8*/ 	.word	0x00000000
        /*01bc*/ 	.short	0x010a
        /*01be*/ 	.byte	0x08
	.zero		1


	//   ....[20]....
        /*01c0*/ 	.word	0x00001e60
        /*01c4*/ 	.word	0x000000ff
        /*01c8*/ 	.word	0x00000000
        /*01cc*/ 	.short	0x0101
        /*01ce*/ 	.byte	0x07
	.zero		1


	//   ....[21]....
        /*01d0*/ 	.word	0x00002060
        /*01d4*/ 	.word	0x000000ff
        /*01d8*/ 	.word	0x00000000
        /*01dc*/ 	.short	0x0101
        /*01de*/ 	.byte	0x04
	.zero		1


	//   ....[22]....
        /*01e0*/ 	.word	0x00007260
        /*01e4*/ 	.word	0x0000000e
        /*01e8*/ 	.word	0x00000038
        /*01ec*/ 	.short	0x010a
        /*01ee*/ 	.byte	0x3f
	.zero		1


	//   ....[23]....
        /*01f0*/ 	.word	0x000076f0
        /*01f4*/ 	.word	0x00000006
        /*01f8*/ 	.word	0x00000088
        /*01fc*/ 	.short	0x0101
        /*01fe*/ 	.byte	0x3f
	.zero		1


	//   ....[24]....
        /*0200*/ 	.word	0x00007dd0
        /*0204*/ 	.word	0x00000007
        /*0208*/ 	.word	0x00000000
        /*020c*/ 	.short	0x010a
        /*020e*/ 	.byte	0x3f
	.zero		1


	//   ....[25]....
        /*0210*/ 	.word	0x00007e50
        /*0214*/ 	.word	0x00000009
        /*0218*/ 	.word	0x00000000
        /*021c*/ 	.short	0x010a
        /*021e*/ 	.byte	0x3f
	.zero		1


	//   ....[26]....
        /*0220*/ 	.word	0x00007ee0
        /*0224*/ 	.word	0x00000006
        /*0228*/ 	.word	0x00000000
        /*022c*/ 	.short	0x010a
        /*022e*/ 	.byte	0x3f
	.zero		1


	//   ....[27]....
        /*0230*/ 	.word	0x00007f70
        /*0234*/ 	.word	0x00000009
        /*0238*/ 	.word	0x00000000
        /*023c*/ 	.short	0x010a
        /*023e*/ 	.byte	0x3f
	.zero		1


	//   ....[28]....
        /*0240*/ 	.word	0x00008000
        /*0244*/ 	.word	0x00000006
        /*0248*/ 	.word	0x00000000
        /*024c*/ 	.short	0x010a
        /*024e*/ 	.byte	0x3f
	.zero		1


	//   ....[29]....
        /*0250*/ 	.word	0x00008090
        /*0254*/ 	.word	0x00000009
        /*0258*/ 	.word	0x00000000
        /*025c*/ 	.short	0x010a
        /*025e*/ 	.byte	0x3f
	.zero		1


	//   ....[30]....
        /*0260*/ 	.word	0x00008120
        /*0264*/ 	.word	0x00000003
        /*0268*/ 	.word	0x00000000
        /*026c*/ 	.short	0x010a
        /*026e*/ 	.byte	0x3f
	.zero		1


	//   ....[31]....
        /*0270*/ 	.word	0x00008180
        /*0274*/ 	.word	0x00000003
        /*0278*/ 	.word	0x00000000
        /*027c*/ 	.short	0x010a
        /*027e*/ 	.byte	0x3f
	.zero		1


	//   ....[32]....
        /*0280*/ 	.word	0x000081e0
        /*0284*/ 	.word	0x00000004
        /*0288*/ 	.word	0x00000000
        /*028c*/ 	.short	0x010a
        /*028e*/ 	.byte	0x3f
	.zero		1


	//   ....[33]....
        /*0290*/ 	.word	0x000082b0
        /*0294*/ 	.word	0x0000000e
        /*0298*/ 	.word	0x00000038
        /*029c*/ 	.short	0x010a
        /*029e*/ 	.byte	0x3f
	.zero		1


	//   ....[34]....
        /*02a0*/ 	.word	0x00008380
        /*02a4*/ 	.word	0x00000007
        /*02a8*/ 	.word	0x00000000
        /*02ac*/ 	.short	0x010a
        /*02ae*/ 	.byte	0x3f
	.zero		1


	//   ....[35]....
        /*02b0*/ 	.word	0x000083d0
        /*02b4*/ 	.word	0x00000009
        /*02b8*/ 	.word	0x00000000
        /*02bc*/ 	.short	0x010a
        /*02be*/ 	.byte	0x3f
	.zero		1


	//   ....[36]....
        /*02c0*/ 	.word	0x00008420
        /*02c4*/ 	.word	0x00000006
        /*02c8*/ 	.word	0x00000000
        /*02cc*/ 	.short	0x010a
        /*02ce*/ 	.byte	0x3f
	.zero		1


	//   ....[37]....
        /*02d0*/ 	.word	0x00008470
        /*02d4*/ 	.word	0x00000009
        /*02d8*/ 	.word	0x00000000
        /*02dc*/ 	.short	0x010a
        /*02de*/ 	.byte	0x3f
	.zero		1


	//   ....[38]....
        /*02e0*/ 	.word	0x000084c0
        /*02e4*/ 	.word	0x00000006
        /*02e8*/ 	.word	0x00000000
        /*02ec*/ 	.short	0x010a
        /*02ee*/ 	.byte	0x3f
	.zero		1


	//   ....[39]....
        /*02f0*/ 	.word	0x00008510
        /*02f4*/ 	.word	0x00000009
        /*02f8*/ 	.word	0x00000000
        /*02fc*/ 	.short	0x010a
        /*02fe*/ 	.byte	0x3f
	.zero		1


	//----- nvinfo : EIATTR_NUM_MBARRIERS
	.align		4
.L_35:
        /*0300*/ 	.byte	0x03, 0x38
        /*0302*/ 	.short	0x0010


	//----- nvinfo : EIATTR_EXIT_INSTR_OFFSETS
	.align		4
        /*0304*/ 	.byte	0x04, 0x1c
        /*0306*/ 	.short	(.L_37 - .L_36)


	//   ....[0]....
.L_36:
        /*0308*/ 	.word	0x000006c0


	//   ....[1]....
        /*030c*/ 	.word	0x00000f80


	//   ....[2]....
        /*0310*/ 	.word	0x00006940


	//   ....[3]....
        /*0314*/ 	.word	0x00006f70


	//   ....[4]....
        /*0318*/ 	.word	0x00008170


	//----- nvinfo : EIATTR_MAX_THREADS
	.align		4
.L_37:
        /*031c*/ 	.byte	0x04, 0x05
        /*031e*/ 	.short	(.L_39 - .L_38)
.L_38:
        /*0320*/ 	.word	0x00000180
        /*0324*/ 	.word	0x00000001
        /*0328*/ 	.word	0x00000001


	//----- nvinfo : EIATTR_CRS_STACK_SIZE
	.align		4
.L_39:
        /*032c*/ 	.byte	0x04, 0x1e
        /*032e*/ 	.short	(.L_41 - .L_40)
.L_40:
        /*0330*/ 	.word	0x00000000


	//----- nvinfo : EIATTR_CBANK_PARAM_SIZE
	.align		4
.L_41:
        /*0334*/ 	.byte	0x03, 0x19
        /*0336*/ 	.short	0x0470


	//----- nvinfo : EIATTR_PARAM_CBANK
	.align		4
        /*0338*/ 	.byte	0x04, 0x0a
        /*033a*/ 	.short	(.L_43 - .L_42)
	.align		4
.L_42:
        /*033c*/ 	.word	index@(.nv.constant0._ZN7cutlass13device_kernelINS_4gemm6kernel13GemmUniversalIN4cute5tupleIJiiiiEEENS1_10collective13CollectiveMmaINS1_34MainloopSm90TmaGmmaWarpSpecializedILi7ENS5_IJNS4_1CILi1EEESB_SB_EEENS1_35KernelTmaWarpSpecializedCooperativeEEENS5_IJNSA_ILi128EEESF_SF_EEENS_10bfloat16_tENS5_IJlSB_lEEESH_SI_NS4_8TiledMMAINS4_8MMA_AtomIJNS4_4SM904GMMA28MMA_64x128x16_F32BF16BF16_SSILNSM_5MajorE0ELSO_0ELNSM_7ScaleInE1ELSP_1EEEEEENS4_6LayoutINS5_IJNSA_ILi2EEESB_SB_EEENS5_IJSB_NSA_ILi0EEESV_EEEEENS5_IJNS4_10UnderscoreESY_SY_EEEEENS4_13SM90_TMA_LOADENS4_14ComposedLayoutINS4_7SwizzleILi3ELi4ELi3EEENS4_18smem_ptr_flag_bitsILi16EEENSS_INS5_IJNSA_ILi8EEENSA_ILi64EEEEEENS5_IJS18_SB_EEEEEEEvNS4_8identityES11_S1C_vS1D_EENS_8epilogue10collective6detail29Sm90TmaWarpSpecializedAdapterINS1G_15DefaultEpilogueISH_SI_SI_NS1F_6thread17LinearCombinationISH_Li1EffLNS1K_9ScaleType4KindE0ELNS_15FloatRoundStyleE2ESH_EENS1_15EpilogueDefaultEEEEEvvEEEEvNT_6ParamsE)
        /*0340*/ 	.short	0x0210
        /*0342*/ 	.short	0x0470


	//----- nvinfo : EIATTR_SW_WAR
	.align		4
.L_43:
        /*0344*/ 	.byte	0x04, 0x36
        /*0346*/ 	.short	(.L_45 - .L_44)
.L_44:
        /*0348*/ 	.word	0x00000008
.L_45:


//--------------------- .nv.callgraph             --------------------------
	.section	.nv.callgraph,"",@"SHT_CUDA_CALLGRAPH"
	.align	4
	.sectionentsize	8
	.align		4
        /*0000*/ 	.word	0x00000000
	.align		4
        /*0004*/ 	.word	0xffffffff
	.align		4
        /*0008*/ 	.word	index@(_ZN7cutlass13device_kernelINS_4gemm6kernel13GemmUniversalIN4cute5tupleIJiiiiEEENS1_10collective13CollectiveMmaINS1_34MainloopSm90TmaGmmaWarpSpecializedILi7ENS5_IJNS4_1CILi1EEESB_SB_EEENS1_35KernelTmaWarpSpecializedCooperativeEEENS5_IJNSA_ILi128EEESF_SF_EEENS_10bfloat16_tENS5_IJlSB_lEEESH_SI_NS4_8TiledMMAINS4_8MMA_AtomIJNS4_4SM904GMMA28MMA_64x128x16_F32BF16BF16_SSILNSM_5MajorE0ELSO_0ELNSM_7ScaleInE1ELSP_1EEEEEENS4_6LayoutINS5_IJNSA_ILi2EEESB_SB_EEENS5_IJSB_NSA_ILi0EEESV_EEEEENS5_IJNS4_10UnderscoreESY_SY_EEEEENS4_13SM90_TMA_LOADENS4_14ComposedLayoutINS4_7SwizzleILi3ELi4ELi3EEENS4_18smem_ptr_flag_bitsILi16EEENSS_INS5_IJNSA_ILi8EEENSA_ILi64EEEEEENS5_IJS18_SB_EEEEEEEvNS4_8identityES11_S1C_vS1D_EENS_8epilogue10collective6detail29Sm90TmaWarpSpecializedAdapterINS1G_15DefaultEpilogueISH_SI_SI_NS1F_6thread17LinearCombinationISH_Li1EffLNS1K_9ScaleType4KindE0ELNS_15FloatRoundStyleE2ESH_EENS1_15EpilogueDefaultEEEEEvvEEEEvNT_6ParamsE)
	.align		4
        /*000c*/ 	.word	index@(__assertfail)
	.align		4
        /*0010*/ 	.word	0x00000000
	.align		4
        /*0014*/ 	.word	0xfffffffe
	.align		4
        /*0018*/ 	.word	0x00000000
	.align		4
        /*001c*/ 	.word	0xfffffffd
	.align		4
        /*0020*/ 	.word	0x00000000
	.align		4
        /*0024*/ 	.word	0xfffffffc


//--------------------- .nv.constant4             --------------------------
	.section	.nv.constant4,"a",@progbits
	.align	8
	.align		8
.nv.constant4:
        /*0000*/ 	.dword	__assertfail
	.align		8
        /*0008*/ 	.dword	__unnamed_1
	.align		8
        /*0010*/ 	.dword	_ZN40_INTERNAL_2cd7c3b6_4_k_cu_da464cc7_240854cuda3std3__45__cpo5beginE
	.align		8
        /*0018*/ 	.dword	_ZN40_INTERNAL_2cd7c3b6_4_k_cu_da464cc7_240854cuda3std3__45__cpo3endE
	.align		8
        /*0020*/ 	.dword	_ZN40_INTERNAL_2cd7c3b6_4_k_cu_da464cc7_240854cuda3std3__45__cpo6cbeginE
	.align		8
        /*0028*/ 	.dword	_ZN40_INTERNAL_2cd7c3b6_4_k_cu_da464cc7_240854cuda3std3__45__cpo4cendE
	.align		8
        /*0030*/ 	.dword	_ZN40_INTERNAL_2cd7c3b6_4_k_cu_da464cc7_240854cuda3std3__442_GLOBAL__N__2cd7c3b6_4_k_cu_da464cc7_240856ignoreE
	.align		8
        /*0038*/ 	.dword	_ZN40_INTERNAL_2cd7c3b6_4_k_cu_da464cc7_240854cuda3std3__419piecewise_constructE
	.align		8
        /*0040*/ 	.dword	_ZN40_INTERNAL_2cd7c3b6_4_k_cu_da464cc7_240854cuda3std3__48in_placeE
	.align		8
        /*0048*/ 	.dword	_ZN40_INTERNAL_2cd7c3b6_4_k_cu_da464cc7_240854cuda3std6ranges3__45__cpo4swapE
	.align		8
        /*0050*/ 	.dword	_ZN40_INTERNAL_2cd7c3b6_4_k_cu_da464cc7_240854cuda3std6ranges3__45__cpo9iter_moveE
	.align		8
        /*0058*/ 	.dword	_ZN40_INTERNAL_2cd7c3b6_4_k_cu_da464cc7_240854cute7productE
	.align		8
        /*0060*/ 	.dword	_ZN40_INTERNAL_2cd7c3b6_4_k_cu_da464cc7_240854cute1_E
	.align		8
        /*0068*/ 	.dword	$str$22
	.align		8
        /*0070*/ 	.dword	$str$23


//--------------------- .text._ZN7cutlass13device_kernelINS_4gemm6kernel13GemmUniversalIN4cute5tupleIJiiiiEEENS1_10collective13CollectiveMmaINS1_34MainloopSm90TmaGmmaWarpSpecializedILi7ENS5_IJNS4_1CILi1EEESB_SB_EEENS1_35KernelTmaWarpSpecializedCooperativeEEENS5_IJNSA_ILi128EEESF_SF_EEENS_10bfloat16_tENS5_IJlSB_lEEESH_SI_NS4_8TiledMMAINS4_8MMA_AtomIJNS4_4SM904GMMA28MMA_64x128x16_F32BF16BF16_SSILNSM_5MajorE0ELSO_0ELNSM_7ScaleInE1ELSP_1EEEEEENS4_6LayoutINS5_IJNSA_ILi2EEESB_SB_EEENS5_IJSB_NSA_ILi0EEESV_EEEEENS5_IJNS4_10UnderscoreESY_SY_EEEEENS4_13SM90_TMA_LOADENS4_14ComposedLayoutINS4_7SwizzleILi3ELi4ELi3EEENS4_18smem_ptr_flag_bitsILi16EEENSS_INS5_IJNSA_ILi8EEENSA_ILi64EEEEEENS5_IJS18_SB_EEEEEEEvNS4_8identityES11_S1C_vS1D_EENS_8epilogue10collective6detail29Sm90TmaWarpSpecializedAdapterINS1G_15DefaultEpilogueISH_SI_SI_NS1F_6thread17LinearCombinationISH_Li1EffLNS1K_9ScaleType4KindE0ELNS_15FloatRoundStyleE2ESH_EENS1_15EpilogueDefaultEEEEEvvEEEEvNT_6ParamsE --------------------------
	.section	.text._ZN7cutlass13device_kernelINS_4gemm6kernel13GemmUniversalIN4cute5tupleIJiiiiEEENS1_10collective13CollectiveMmaINS1_34MainloopSm90TmaGmmaWarpSpecializedILi7ENS5_IJNS4_1CILi1EEESB_SB_EEENS1_35KernelTmaWarpSpecializedCooperativeEEENS5_IJNSA_ILi128EEESF_SF_EEENS_10bfloat16_tENS5_IJlSB_lEEESH_SI_NS4_8TiledMMAINS4_8MMA_AtomIJNS4_4SM904GMMA28MMA_64x128x16_F32BF16BF16_SSILNSM_5MajorE0ELSO_0ELNSM_7ScaleInE1ELSP_1EEEEEENS4_6LayoutINS5_IJNSA_ILi2EEESB_SB_EEENS5_IJSB_NSA_ILi0EEESV_EEEEENS5_IJNS4_10UnderscoreESY_SY_EEEEENS4_13SM90_TMA_LOADENS4_14ComposedLayoutINS4_7SwizzleILi3ELi4ELi3EEENS4_18smem_ptr_flag_bitsILi16EEENSS_INS5_IJNSA_ILi8EEENSA_ILi64EEEEEENS5_IJS18_SB_EEEEEEEvNS4_8identityES11_S1C_vS1D_EENS_8epilogue10collective6detail29Sm90TmaWarpSpecializedAdapterINS1G_15DefaultEpilogueISH_SI_SI_NS1F_6thread17LinearCombinationISH_Li1EffLNS1K_9ScaleType4KindE0ELNS_15FloatRoundStyleE2ESH_EENS1_15EpilogueDefaultEEEEEvvEEEEvNT_6ParamsE,"ax",@progbits
	.align	128
.text._ZN7cutlass13device_kernelINS_4gemm6kernel13GemmUniversalIN4cute5tupleIJiiiiEEENS1_10collective13CollectiveMmaINS1_34MainloopSm90TmaGmmaWarpSpecializedILi7ENS5_IJNS4_1CILi1EEESB_SB_EEENS1_35KernelTmaWarpSpecializedCooperativeEEENS5_IJNSA_ILi128EEESF_SF_EEENS_10bfloat16_tENS5_IJlSB_lEEESH_SI_NS4_8TiledMMAINS4_8MMA_AtomIJNS4_4SM904GMMA28MMA_64x128x16_F32BF16BF16_SSILNSM_5MajorE0ELSO_0ELNSM_7ScaleInE1ELSP_1EEEEEENS4_6LayoutINS5_IJNSA_ILi2EEESB_SB_EEENS5_IJSB_NSA_ILi0EEESV_EEEEENS5_IJNS4_10UnderscoreESY_SY_EEEEENS4_13SM90_TMA_LOADENS4_14ComposedLayoutINS4_7SwizzleILi3ELi4ELi3EEENS4_18smem_ptr_flag_bitsILi16EEENSS_INS5_IJNSA_ILi8EEENSA_ILi64EEEEEENS5_IJS18_SB_EEEEEEEvNS4_8identityES11_S1C_vS1D_EENS_8epilogue10collective6detail29Sm90TmaWarpSpecializedAdapterINS1G_15DefaultEpilogueISH_SI_SI_NS1F_6thread17LinearCombinationISH_Li1EffLNS1K_9ScaleType4KindE0ELNS_15FloatRoundStyleE2ESH_EENS1_15EpilogueDefaultEEEEEvvEEEEvNT_6ParamsE:
        .type           _ZN7cutlass13device_kernelINS_4gemm6kernel13GemmUniversalIN4cute5tupleIJiiiiEEENS1_10collective13CollectiveMmaINS1_34MainloopSm90TmaGmmaWarpSpecializedILi7ENS5_IJNS4_1CILi1EEESB_SB_EEENS1_35KernelTmaWarpSpecializedCooperativeEEENS5_IJNSA_ILi128EEESF_SF_EEENS_10bfloat16_tENS5_IJlSB_lEEESH_SI_NS4_8TiledMMAINS4_8MMA_AtomIJNS4_4SM904GMMA28MMA_64x128x16_F32BF16BF16_SSILNSM_5MajorE0ELSO_0ELNSM_7ScaleInE1ELSP_1EEEEEENS4_6LayoutINS5_IJNSA_ILi2EEESB_SB_EEENS5_IJSB_NSA_ILi0EEESV_EEEEENS5_IJNS4_10UnderscoreESY_SY_EEEEENS4_13SM90_TMA_LOADENS4_14ComposedLayoutINS4_7SwizzleILi3ELi4ELi3EEENS4_18smem_ptr_flag_bitsILi16EEENSS_INS5_IJNSA_ILi8EEENSA_ILi64EEEEEENS5_IJS18_SB_EEEEEEEvNS4_8identityES11_S1C_vS1D_EENS_8epilogue10collective6detail29Sm90TmaWarpSpecializedAdapterINS1G_15DefaultEpilogueISH_SI_SI_NS1F_6thread17LinearCombinationISH_Li1EffLNS1K_9ScaleType4KindE0ELNS_15FloatRoundStyleE2ESH_EENS1_15EpilogueDefaultEEEEEvvEEEEvNT_6ParamsE,@function
        .size           _ZN7cutlass13device_kernelINS_4gemm6kernel13GemmUniversalIN4cute5tupleIJiiiiEEENS1_10collective13CollectiveMmaINS1_34MainloopSm90TmaGmmaWarpSpecializedILi7ENS5_IJNS4_1CILi1EEESB_SB_EEENS1_35KernelTmaWarpSpecializedCooperativeEEENS5_IJNSA_ILi128EEESF_SF_EEENS_10bfloat16_tENS5_IJlSB_lEEESH_SI_NS4_8TiledMMAINS4_8MMA_AtomIJNS4_4SM904GMMA28MMA_64x128x16_F32BF16BF16_SSILNSM_5MajorE0ELSO_0ELNSM_7ScaleInE1ELSP_1EEEEEENS4_6LayoutINS5_IJNSA_ILi2EEESB_SB_EEENS5_IJSB_NSA_ILi0EEESV_EEEEENS5_IJNS4_10UnderscoreESY_SY_EEEEENS4_13SM90_TMA_LOADENS4_14ComposedLayoutINS4_7SwizzleILi3ELi4ELi3EEENS4_18smem_ptr_flag_bitsILi16EEENSS_INS5_IJNSA_ILi8EEENSA_ILi64EEEEEENS5_IJS18_SB_EEEEEEEvNS4_8identityES11_S1C_vS1D_EENS_8epilogue10collective6detail29Sm90TmaWarpSpecializedAdapterINS1G_15DefaultEpilogueISH_SI_SI_NS1F_6thread17LinearCombinationISH_Li1EffLNS1K_9ScaleType4KindE0ELNS_15FloatRoundStyleE2ESH_EENS1_15EpilogueDefaultEEEEEvvEEEEvNT_6ParamsE,(.L_x_200 - _ZN7cutlass13device_kernelINS_4gemm6kernel13GemmUniversalIN4cute5tupleIJiiiiEEENS1_10collective13CollectiveMmaINS1_34MainloopSm90TmaGmmaWarpSpecializedILi7ENS5_IJNS4_1CILi1EEESB_SB_EEENS1_35KernelTmaWarpSpecializedCooperativeEEENS5_IJNSA_ILi128EEESF_SF_EEENS_10bfloat16_tENS5_IJlSB_lEEESH_SI_NS4_8TiledMMAINS4_8MMA_AtomIJNS4_4SM904GMMA28MMA_64x128x16_F32BF16BF16_SSILNSM_5MajorE0ELSO_0ELNSM_7ScaleInE1ELSP_1EEEEEENS4_6LayoutINS5_IJNSA_ILi2EEESB_SB_EEENS5_IJSB_NSA_ILi0EEESV_EEEEENS5_IJNS4_10UnderscoreESY_SY_EEEEENS4_13SM90_TMA_LOADENS4_14ComposedLayoutINS4_7SwizzleILi3ELi4ELi3EEENS4_18smem_ptr_flag_bitsILi16EEENSS_INS5_IJNSA_ILi8EEENSA_ILi64EEEEEENS5_IJS18_SB_EEEEEEEvNS4_8identityES11_S1C_vS1D_EENS_8epilogue10collective6detail29Sm90TmaWarpSpecializedAdapterINS1G_15DefaultEpilogueISH_SI_SI_NS1F_6thread17LinearCombinationISH_Li1EffLNS1K_9ScaleType4KindE0ELNS_15FloatRoundStyleE2ESH_EENS1_15EpilogueDefaultEEEEEvvEEEEvNT_6ParamsE)
        .other          _ZN7cutlass13device_kernelINS_4gemm6kernel13GemmUniversalIN4cute5tupleIJiiiiEEENS1_10collective13CollectiveMmaINS1_34MainloopSm90TmaGmmaWarpSpecializedILi7ENS5_IJNS4_1CILi1EEESB_SB_EEENS1_35KernelTmaWarpSpecializedCooperativeEEENS5_IJNSA_ILi128EEESF_SF_EEENS_10bfloat16_tENS5_IJlSB_lEEESH_SI_NS4_8TiledMMAINS4_8MMA_AtomIJNS4_4SM904GMMA28MMA_64x128x16_F32BF16BF16_SSILNSM_5MajorE0ELSO_0ELNSM_7ScaleInE1ELSP_1EEEEEENS4_6LayoutINS5_IJNSA_ILi2EEESB_SB_EEENS5_IJSB_NSA_ILi0EEESV_EEEEENS5_IJNS4_10UnderscoreESY_SY_EEEEENS4_13SM90_TMA_LOADENS4_14ComposedLayoutINS4_7SwizzleILi3ELi4ELi3EEENS4_18smem_ptr_flag_bitsILi16EEENSS_INS5_IJNSA_ILi8EEENSA_ILi64EEEEEENS5_IJS18_SB_EEEEEEEvNS4_8identityES11_S1C_vS1D_EENS_8epilogue10collective6detail29Sm90TmaWarpSpecializedAdapterINS1G_15DefaultEpilogueISH_SI_SI_NS1F_6thread17LinearCombinationISH_Li1EffLNS1K_9ScaleType4KindE0ELNS_15FloatRoundStyleE2ESH_EENS1_15EpilogueDefaultEEEEEvvEEEEvNT_6ParamsE,@"STO_CUDA_ENTRY STV_DEFAULT"
_ZN7cutlass13device_kernelINS_4gemm6kernel13GemmUniversalIN4cute5tupleIJiiiiEEENS1_10collective13CollectiveMmaINS1_34MainloopSm90TmaGmmaWarpSpecializedILi7ENS5_IJNS4_1CILi1EEESB_SB_EEENS1_35KernelTmaWarpSpecializedCooperativeEEENS5_IJNSA_ILi128EEESF_SF_EEENS_10bfloat16_tENS5_IJlSB_lEEESH_SI_NS4_8TiledMMAINS4_8MMA_AtomIJNS4_4SM904GMMA28MMA_64x128x16_F32BF16BF16_SSILNSM_5MajorE0ELSO_0ELNSM_7ScaleInE1ELSP_1EEEEEENS4_6LayoutINS5_IJNSA_ILi2EEESB_SB_EEENS5_IJSB_NSA_ILi0EEESV_EEEEENS5_IJNS4_10UnderscoreESY_SY_EEEEENS4_13SM90_TMA_LOADENS4_14ComposedLayoutINS4_7SwizzleILi3ELi4ELi3EEENS4_18smem_ptr_flag_bitsILi16EEENSS_INS5_IJNSA_ILi8EEENSA_ILi64EEEEEENS5_IJS18_SB_EEEEEEEvNS4_8identityES11_S1C_vS1D_EENS_8epilogue10collective6detail29Sm90TmaWarpSpecializedAdapterINS1G_15DefaultEpilogueISH_SI_SI_NS1F_6thread17LinearCombinationISH_Li1EffLNS1K_9ScaleType4KindE0ELNS_15FloatRoundStyleE2ESH_EENS1_15EpilogueDefaultEEEEEvvEEEEvNT_6ParamsE:
[----:B------:R-:W0:Y:S01]  /*0000*/  LDC R1, c[0x0][0x28] ;  /* 0x00000a00ff017b82 */ /* 0x000e220000000800 */
[----:B------:R-:W1:Y:S01]  /*0010*/  S2R R3, SR_TID.X ;  /* 0x0000000000037919 */ /* 0x000e620000002100 */
[----:B------:R-:W-:Y:S01]  /*0020*/  ELECT P0, URZ, PT ;  /* 0x00000000003f782f */ /* 0x000fe20003800000 */
[----:B------:R-:W-:Y:S01]  /*0030*/  BSSY B0, `(.L_x_0) ;  /* 0x000000f000007945 */ /* 0x000fe20003800000 */
[--C-:B-1----:R-:W-:Y:S02]  /*0040*/  SHF.R.U32.HI R0, RZ, 0x5, R3.reuse ;  /* 0x00000005ff007819 */ /* 0x102fe40000011603 */
[----:B------:R-:W-:-:S03]  /*0050*/  SHF.R.U32.HI R14, RZ, 0x7, R3 ;  /* 0x00000007ff0e7819 */ /* 0x000fc60000011603 */
[----:B------:R-:W1:Y:S04]  /*0060*/  SHFL.IDX PT, R4, R0, RZ, 0x1f ;  /* 0x00001fff00047589 */ /* 0x000e6800000e0000 */
[----:B------:R2:W3:Y:S01]  /*0070*/  SHFL.IDX PT, R10, R14, RZ, 0x1f ;  /* 0x00001fff0e0a7589 */ /* 0x0004e200000e0000 */
[----:B-1----:R-:W-:-:S13]  /*0080*/  ISETP.NE.OR P0, PT, R4, RZ, !P0 ;  /* 0x000000ff0400720c */ /* 0x002fda0004705670 */
[----:B0-23--:R-:W-:Y:S05]  /*0090*/  @P0 BRA `(.L_x_1) ;  /* 0x0000000000200947 */ /* 0x00dfea0003800000 */
[----:B------:R-:W-:Y:S02]  /*00a0*/  ULDC.64 UR4, c[0x0][0x198] ;  /* 0x0000660000047ab9 */ /* 0x000fe40000000a00 */
[----:B------:R-:W-:Y:S02]  /*00b0*/  UIADD3 UR6, UP0, UR4, 0xf0, URZ ;  /* 0x000000f004067890 */ /* 0x000fe4000ff1e03f */
[----:B------:R-:W-:Y:S02]  /*00c0*/  UIADD3 UR4, UP1, UR4, 0x1f0, URZ ;  /* 0x000001f004047890 */ /* 0x000fe4000ff3e03f */
[----:B------:R-:W-:Y:S02]  /*00d0*/  UIADD3.X UR7, URZ, UR5, URZ, UP0, !UPT ;  /* 0x000000053f077290 */ /* 0x000fe400087fe43f */
[----:B------:R-:W-:-:S07]  /*00e0*/  UIADD3.X UR5, URZ, UR5, URZ, UP1, !UPT ;  /* 0x000000053f057290 */ /* 0x000fce0008ffe43f */
[----:B------:R0:W-:Y:S02]  /*00f0*/  UTMACCTL.PF [UR6] ;  /* 0x00000000060079b9 */ /* 0x0001e40008040000 */
[----:B------:R0:W-:Y:S02]  /*0100*/  UTMACCTL.PF [UR4] ;  /* 0x00000000040079b9 */ /* 0x0001e40008040000 */
[----:B0-----:R-:W-:Y:S01]  /*0110*/  NOP ;  /* 0x0000000000007918 */ /* 0x001fe20000000000 */
.L_x_1:
[----:B------:R-:W-:Y:S05]  /*0120*/  BSYNC B0 ;  /* 0x0000000000007941 */ /* 0x000fea0003800000 */
.L_x_0:
[----:B------:R-:W0:Y:S02]  /*0130*/  SHFL.IDX PT, R2, R0, RZ, 0x1f ;  /* 0x00001fff00027589 */ /* 0x000e2400000e0000 */
[----:B0-----:R-:W-:-:S13]  /*0140*/  ISETP.NE.AND P0, PT, R2, RZ, PT ;  /* 0x000000ff0200720c */ /* 0x001fda0003f05270 */
[----:B------:R-:W-:Y:S05]  /*0150*/  @P0 BRA `(.L_x_2) ;  /* 0x0000000000700947 */ /* 0x000fea0003800000 */
[----:B------:R-:W0:Y:S01]  /*0160*/  S2UR UR8, SR_CgaCtaId ;  /* 0x00000000000879c3 */ /* 0x000e220000008800 */
[----:B------:R-:W-:Y:S01]  /*0170*/  UMOV UR4, 0x400 ;  /* 0x0000040000047882 */ /* 0x000fe20000000000 */
[----:B------:R-:W-:Y:S01]  /*0180*/  UMOV UR5, 0x1 ;  /* 0x0000000100057882 */ /* 0x000fe20000000000 */
[----:B------:R-:W-:Y:S01]  /*0190*/  UMOV UR6, 0x100 ;  /* 0x0000010000067882 */ /* 0x000fe20000000000 */
[----:B------:R-:W-:Y:S01]  /*01a0*/  ELECT P0, URZ, PT ;  /* 0x00000000003f782f */ /* 0x000fe20003800000 */
[----:B------:R-:W-:-:S04]  /*01b0*/  UIADD3 UR6, -UR6, 0x100000, URZ ;  /* 0x0010000006067890 */ /* 0x000fc8000fffe13f */
[----:B------:R-:W-:Y:S02]  /*01c0*/  USHF.L.U32 UR7, UR6, 0xb, URZ ;  /* 0x0000000b06077899 */ /* 0x000fe4000800063f */
[----:B------:R-:W-:Y:S02]  /*01d0*/  USHF.L.U32 UR6, UR6, 0x1, URZ ;  /* 0x0000000106067899 */ /* 0x000fe4000800063f */
[----:B0-----:R-:W-:Y:S02]  /*01e0*/  ULEA UR8, UR8, UR4, 0x18 ;  /* 0x0000000408087291 */ /* 0x001fe4000f8ec03f */
[----:B------:R-:W-:-:S04]  /*01f0*/  UIADD3 UR4, -UR5, 0x100000, URZ ;  /* 0x0010000005047890 */ /* 0x000fc8000fffe13f */
[----:B------:R-:W-:Y:S02]  /*0200*/  USHF.L.U32 UR5, UR4, 0xb, URZ ;  /* 0x0000000b04057899 */ /* 0x000fe4000800063f */
[----:B------:R-:W-:Y:S01]  /*0210*/  USHF.L.U32 UR4, UR4, 0x1, URZ ;  /* 0x0000000104047899 */ /* 0x000fe2000800063f */
[----:B------:R-:W0:Y:S11]  /*0220*/  FENCE.VIEW.ASYNC.S ;  /* 0x00000000000073c6 */ /* 0x000e360000000000 */
[----:B0-----:R0:W1:Y:S01]  /*0230*/  SYNCS.EXCH.64 URZ, [UR8], UR4 ;  /* 0x00000004083f75b2 */ /* 0x0010620008000100 */
[----:B------:R0:W2:Y:S01]  /*0240*/  SYNCS.EXCH.64 URZ, [UR8+0x38], UR6 ;  /* 0x00003806083f75b2 */ /* 0x0000a20008000100 */
[----:B------:R0:W3:Y:S01]  /*0250*/  SYNCS.EXCH.64 URZ, [UR8+0x8], UR4 ;  /* 0x00000804083f75b2 */ /* 0x0000e20008000100 */
[----:B------:R0:W4:Y:S01]  /*0260*/  SYNCS.EXCH.64 URZ, [UR8+0x40], UR6 ;  /* 0x00004006083f75b2 */ /* 0x0001220008000100 */
[----:B------:R0:W0:Y:S01]  /*0270*/  SYNCS.EXCH.64 URZ, [UR8+0x10], UR4 ;  /* 0x00001004083f75b2 */ /* 0x0000220008000100 */
        /* <DEDUP_REMOVED lines=9> */
[----:B------:R-:W-:Y:S01]  /*0310*/  NOP ;  /* 0x0000000000007918 */ /* 0x000fe20000000000 */
.L_x_2:
[----:B------:R-:W5:Y:S01]  /*0320*/  SHFL.IDX PT, R0, R0, RZ, 0x1f ;  /* 0x00001fff00007589 */ /* 0x000f6200000e0000 */
[----:B------:R-:W-:Y:S01]  /*0330*/  ELECT P0, URZ, PT ;  /* 0x00000000003f782f */ /* 0x000fe20003800000 */
[----:B------:R-:W1:Y:S01]  /*0340*/  LDC R2, c[0x0][0x65c] ;  /* 0x00019700ff027b82 */ /* 0x000e620000000800 */
[----:B------:R-:W-:Y:S01]  /*0350*/  SHF.R.S32.HI R7, RZ, 0x1f, R4 ;  /* 0x0000001fff077819 */ /* 0x000fe20000011404 */
[----:B------:R-:W2:Y:S01]  /*0360*/  S2R R5, SR_CTAID.Y ;  /* 0x0000000000057919 */ /* 0x000ea20000002600 */
[----:B0-----:R-:W-:Y:S01]  /*0370*/  UMOV UR4, 0x20 ;  /* 0x0000002000047882 */ /* 0x001fe20000000000 */
[----:B------:R-:W-:Y:S01]  /*0380*/  NOP ;  /* 0x0000000000007918 */ /* 0x000fe20000000000 */
[----:B------:R-:W-:Y:S01]  /*0390*/  LEA.HI R7, R7, R4, RZ, 0x2 ;  /* 0x0000000407077211 */ /* 0x000fe200078f10ff */
[----:B------:R-:W0:Y:S01]  /*03a0*/  S2R R6, SR_CTAID.X ;  /* 0x0000000000067919 */ /* 0x000e220000002500 */
[----:B------:R-:W-:Y:S01]  /*03b0*/  ISETP.NE.AND P2, PT, R10, RZ, PT ;  /* 0x000000ff0a00720c */ /* 0x000fe20003f45270 */
[----:B------:R-:W-:Y:S01]  /*03c0*/  NOP ;  /* 0x0000000000007918 */ /* 0x000fe20000000000 */
[----:B------:R-:W-:-:S02]  /*03d0*/  LOP3.LUT R7, R7, 0xfffffffc, RZ, 0xc0, !PT ;  /* 0xfffffffc07077812 */ /* 0x000fc400078ec0ff */
[----:B-----5:R-:W-:Y:S02]  /*03e0*/  ISETP.NE.OR P0, PT, R0, RZ, !P0 ;  /* 0x000000ff0000720c */ /* 0x020fe40004705670 */
[----:B-1----:R-:W-:-:S04]  /*03f0*/  ISETP.NE.AND P3, PT, R2, 0x1, PT ;  /* 0x000000010200780c */ /* 0x002fc80003f65270 */
[----:B------:R-:W-:Y:S01]  /*0400*/  P2R R0, PR, RZ, 0x8 ;  /* 0x00000008ff007803 */ /* 0x000fe20000000000 */
[----:B------:R-:W-:Y:S01]  /*0410*/  IMAD.IADD R0, R4, 0x1, -R7 ;  /* 0x0000000104007824 */ /* 0x000fe200078e0a07 */
[----:B------:R-:W-:Y:S01]  /*0420*/  LOP3.LUT R4, R3, 0x7f, RZ, 0xc0, !PT ;  /* 0x0000007f03047812 */ /* 0x000fe200078ec0ff */
[----:B------:R-:W-:-:S03]  /*0430*/  IMAD.MOV.U32 R7, RZ, RZ, RZ ;  /* 0x000000ffff077224 */ /* 0x000fc600078e00ff */
[----:B------:R-:W-:Y:S01]  /*0440*/  ISETP.NE.AND P1, PT, R0, 0x3, PT ;  /* 0x000000030000780c */ /* 0x000fe20003f25270 */
[----:B------:R-:W-:Y:S01]  /*0450*/  VOTEU.ALL UP0, P0 ;  /* 0x00000000003f7886 */ /* 0x000fe20000000000 */
[----:B------:R-:W-:Y:S01]  /*0460*/  VOTEU.ALL UP1, P0 ;  /* 0x00000000003f7886 */ /* 0x000fe20000020000 */
[----:B------:R-:W0:Y:S01]  /*0470*/  @P3 LDC R17, c[0x0][0x10] ;  /* 0x00000400ff113b82 */ /* 0x000e220000000800 */
[----:B--2---:R-:W-:Y:S02]  /*0480*/  @P3 IMAD.MOV.U32 R8, RZ, RZ, R5 ;  /* 0x000000ffff083224 */ /* 0x004fe400078e0005 */
[----:B------:R-:W-:Y:S01]  /*0490*/  @!UP0 UMOV UR6, 0x400 ;  /* 0x0000040000068882 */ /* 0x000fe20000000000 */
[----:B------:R-:W-:-:S04]  /*04a0*/  @!UP0 UIADD3 UR4, -UR4, 0x100000, URZ ;  /* 0x0010000004048890 */ /* 0x000fc8000fffe13f */
[----:B------:R-:W-:Y:S02]  /*04b0*/  @!UP0 USHF.L.U32 UR5, UR4, 0xb, URZ ;  /* 0x0000000b04058899 */ /* 0x000fe4000800063f */
[----:B------:R-:W-:Y:S01]  /*04c0*/  @!UP0 USHF.L.U32 UR4, UR4, 0x1, URZ ;  /* 0x0000000104048899 */ /* 0x000fe2000800063f */
[----:B------:R-:W-:Y:S01]  /*04d0*/  @P3 IMAD.MOV.U32 R9, RZ, RZ, RZ ;  /* 0x000000ffff093224 */ /* 0x000fe200078e00ff */
[----:B------:R-:W1:Y:S08]  /*04e0*/  @!UP0 S2UR UR7, SR_CgaCtaId ;  /* 0x00000000000789c3 */ /* 0x000e700000008800 */
[----:B------:R-:W2:Y:S01]  /*04f0*/  @!P3 LDC R11, c[0x0][0xc] ;  /* 0x00000300ff0bbb82 */ /* 0x000ea20000000800 */
[----:B0-----:R-:W-:Y:S01]  /*0500*/  @P3 IMAD.WIDE.U32 R16, R6, R17, R8 ;  /* 0x0000001106103225 */ /* 0x001fe200078e0008 */
[----:B-1----:R-:W-:Y:S01]  /*0510*/  @!UP0 ULEA UR8, UR7, UR6, 0x18 ;  /* 0x0000000607088291 */ /* 0x002fe2000f8ec03f */
[----:B------:R-:W-:-:S02]  /*0520*/  VOTEU.ALL UP0, P0 ;  /* 0x00000000003f7886 */ /* 0x000fc40000000000 */
[----:B------:R-:W-:Y:S01]  /*0530*/  ULDC UR6, c[0x0][0xc] ;  /* 0x0000030000067ab9 */ /* 0x000fe20000000800 */
[----:B------:R-:W-:Y:S01]  /*0540*/  ISETP.EQ.OR P0, PT, R0, RZ, !P1 ;  /* 0x000000ff0000720c */ /* 0x000fe20004f02670 */
[----:B------:R-:W-:-:S03]  /*0550*/  ULDC UR7, c[0x0][0x10] ;  /* 0x0000040000077ab9 */ /* 0x000fc60000000800 */
[C---:B------:R-:W-:Y:S01]  /*0560*/  ISETP.EQ.AND P0, PT, R10.reuse, RZ, P0 ;  /* 0x000000ff0a00720c */ /* 0x040fe20000702270 */
[----:B------:R-:W-:Y:S02]  /*0570*/  VIADD R10, R10, 0xffffffff ;  /* 0xffffffff0a0a7836 */ /* 0x000fe40000000000 */
[----:B--2---:R-:W-:Y:S01]  /*0580*/  @!P3 IMAD.WIDE.U32 R8, R11, R5, R6 ;  /* 0x000000050b08b225 */ /* 0x004fe200078e0006 */
[----:B------:R-:W0:Y:S02]  /*0590*/  FENCE.VIEW.ASYNC.S ;  /* 0x00000000000073c6 */ /* 0x000e240000000000 */
[----:B0-----:R-:W3:Y:S01]  /*05a0*/  @!UP0 SYNCS.EXCH.64 URZ, [UR8+0x80], UR4 ;  /* 0x00008004083f85b2 */ /* 0x001ee20008000100 */
[----:B------:R-:W-:Y:S01]  /*05b0*/  SEL R18, RZ, 0x1, !P0 ;  /* 0x00000001ff127807 */ /* 0x000fe20004000000 */
[----:B------:R-:W-:Y:S01]  /*05c0*/  @P3 IMAD.MOV.U32 R11, RZ, RZ, RZ ;  /* 0x000000ffff0b3224 */ /* 0x000fe200078e00ff */
[----:B------:R-:W-:Y:S01]  /*05d0*/  ISETP.GE.U32.AND P1, PT, R10, 0x2, PT ;  /* 0x000000020a00780c */ /* 0x000fe20003f26070 */
[----:B------:R-:W-:-:S02]  /*05e0*/  @!P3 IMAD.MOV.U32 R16, RZ, RZ, R8 ;  /* 0x000000ffff10b224 */ /* 0x000fc400078e0008 */
[----:B------:R-:W-:Y:S01]  /*05f0*/  @P3 IMAD.IADD R17, R17, 0x1, R11 ;  /* 0x0000000111113824 */ /* 0x000fe200078e020b */
[----:B------:R-:W-:Y:S01]  /*0600*/  SEL R18, R18, 0x2, P1 ;  /* 0x0000000212127807 */ /* 0x000fe20000800000 */
[----:B------:R-:W-:Y:S01]  /*0610*/  @!P3 IMAD.MOV.U32 R17, RZ, RZ, R9 ;  /* 0x000000ffff11b224 */ /* 0x000fe200078e0009 */
[----:B------:R0:W3:Y:S01]  /*0620*/  @!UP1 SYNCS.EXCH.64 URZ, [UR8+0x88], UR4 ;  /* 0x00008804083f95b2 */ /* 0x0000e20008000100 */
[----:B------:R-:W-:Y:S01]  /*0630*/  NOP ;  /* 0x0000000000007918 */ /* 0x000fe20000000000 */
[----:B0-----:R-:W-:-:S03]  /*0640*/  UIMAD.WIDE.U32 UR4, UR6, UR7, URZ ;  /* 0x00000007060472a5 */ /* 0x001fc6000f8e003f */
[----:B------:R-:W-:Y:S02]  /*0650*/  ULDC UR6, c[0x0][0x14] ;  /* 0x0000050000067ab9 */ /* 0x000fe40000000800 */
[----:B------:R-:W-:Y:S02]  /*0660*/  UIMAD.WIDE.U32 UR38, UR4, UR6, URZ ;  /* 0x00000006042672a5 */ /* 0x000fe4000f8e003f */
[----:B------:R-:W-:-:S04]  /*0670*/  UIMAD UR41, UR5, UR6, URZ ;  /* 0x00000006052972a4 */ /* 0x000fc8000f8e023f */
[----:B------:R-:W-:Y:S01]  /*0680*/  UIADD3 UR41, UR39, UR41, URZ ;  /* 0x0000002927297290 */ /* 0x000fe2000fffe03f */
[----:B---34-:R-:W-:Y:S06]  /*0690*/  BAR.SYNC.DEFER_BLOCKING 0x0 ;  /* 0x0000000000007b1d */ /* 0x018fec0000010000 */
[----:B------:R-:W-:Y:S05]  /*06a0*/  @!P2 BRA `(.L_x_3) ;  /* 0x0000006000a8a947 */ /* 0x000fea0003800000 */
[----:B------:R-:W-:-:S13]  /*06b0*/  ISETP.GT.U32.AND P0, PT, R10, 0x1, PT ;  /* 0x000000010a00780c */ /* 0x000fda0003f04070 */
[----:B------:R-:W-:Y:S05]  /*06c0*/  @P0 EXIT ;  /* 0x000000000000094d */ /* 0x000fea0003800000 */
[----:B------:R-:W-:Y:S01]  /*06d0*/  ULDC.64 UR4, c[0x0][0x650] ;  /* 0x0001940000047ab9 */ /* 0x000fe20000000a00 */
[----:B------:R-:W-:Y:S01]  /*06e0*/  PRMT R0, RZ, 0x7610, R0 ;  /* 0x00007610ff007816 */ /* 0x000fe20000000000 */
[----:B------:R-:W-:Y:S01]  /*06f0*/  IMAD.MOV.U32 R101, RZ, RZ, -0x1 ;  /* 0xffffffffff657424 */ /* 0x000fe200078e00ff */
[----:B------:R-:W-:Y:S01]  /*0700*/  ISETP.GE.U32.AND P0, PT, R16, UR4, PT ;  /* 0x0000000410007c0c */ /* 0x000fe2000bf06070 */
[----:B------:R-:W-:Y:S02]  /*0710*/  IMAD.MOV.U32 R100, RZ, RZ, -0x1 ;  /* 0xffffffffff647424 */ /* 0x000fe400078e00ff */
[----:B------:R-:W-:Y:S01]  /*0720*/  IMAD.MOV.U32 R99, RZ, RZ, -0x1 ;  /* 0xffffffffff637424 */ /* 0x000fe200078e00ff */
[----:B------:R-:W-:-:S13]  /*0730*/  ISETP.GE.U32.AND.EX P0, PT, R17, UR5, PT, P0 ;  /* 0x0000000511007c0c */ /* 0x000fda000bf06100 */
[----:B------:R-:W-:Y:S05]  /*0740*/  @P0 BRA `(.L_x_4) ;  /* 0x0000000400540947 */ /* 0x000fea0003800000 */
[----:B------:R-:W0:Y:S01]  /*0750*/  LDC.64 R20, c[0x0][0x628] ;  /* 0x00018a00ff147b82 */ /* 0x000e220000000a00 */
[----:B------:R-:W-:Y:S02]  /*0760*/  IMAD.MOV.U32 R8, RZ, RZ, R16 ;  /* 0x000000ffff087224 */ /* 0x000fe400078e0010 */
[----:B------:R-:W-:-:S05]  /*0770*/  IMAD.MOV.U32 R9, RZ, RZ, R17 ;  /* 0x000000ffff097224 */ /* 0x000fca00078e0011 */
[----:B------:R-:W1:Y:S08]  /*0780*/  LDC R0, c[0x0][0x630] ;  /* 0x00018c00ff007b82 */ /* 0x000e700000000800 */
[----:B------:R-:W2:Y:S01]  /*0790*/  LDC.64 R22, c[0x0][0x620] ;  /* 0x00018800ff167b82 */ /* 0x000ea20000000a00 */
[----:B0-----:R-:W-:-:S04]  /*07a0*/  ISETP.NE.U32.AND P0, PT, R20, RZ, PT ;  /* 0x000000ff1400720c */ /* 0x001fc80003f05070 */
[----:B------:R-:W-:-:S13]  /*07b0*/  ISETP.NE.AND.EX P0, PT, R21, RZ, PT, P0 ;  /* 0x000000ff1500720c */ /* 0x000fda0003f05300 */
[----:B-12---:R-:W-:Y:S05]  /*07c0*/  @!P0 BRA `(.L_x_5) ;  /* 0x0000000000288947 */ /* 0x006fea0003800000 */
[----:B------:R-:W0:Y:S02]  /*07d0*/  LDC R13, c[0x0][0x634] ;  /* 0x00018d00ff0d7b82 */ /* 0x000e240000000800 */
[----:B0-----:R-:W-:-:S05]  /*07e0*/  IADD3 R13, P0, R16, R13, RZ ;  /* 0x0000000d100d7210 */ /* 0x001fca0007f1e0ff */
[----:B------:R-:W-:-:S04]  /*07f0*/  IMAD.X R15, RZ, RZ, R17, P0 ;  /* 0x000000ffff0f7224 */ /* 0x000fc800000e0611 */
[----:B------:R-:W-:-:S04]  /*0800*/  IMAD.WIDE.U32 R8, R15, R20, RZ ;  /* 0x000000140f087225 */ /* 0x000fc800078e00ff */
[----:B------:R-:W-:-:S04]  /*0810*/  IMAD.WIDE.U32 R10, P0, R13, R21, R8 ;  /* 0x000000150d0a7225 */ /* 0x000fc80007800008 */
[----:B------:R-:W-:-:S04]  /*0820*/  IMAD.WIDE.U32 R8, R13, R20, RZ ;  /* 0x000000140d087225 */ /* 0x000fc800078e00ff */
[----:B------:R-:W-:Y:S01]  /*0830*/  IMAD.X R13, RZ, RZ, RZ, P0 ;  /* 0x000000ffff0d7224 */ /* 0x000fe200000e06ff */
[----:B------:R-:W-:Y:S01]  /*0840*/  IADD3 RZ, P0, R9, R10, RZ ;  /* 0x0000000a09ff7210 */ /* 0x000fe20007f1e0ff */
[----:B------:R-:W-:-:S04]  /*0850*/  IMAD.MOV.U32 R12, RZ, RZ, R11 ;  /* 0x000000ffff0c7224 */ /* 0x000fc800078e000b */
[----:B------:R-:W-:-:S08]  /*0860*/  IMAD.WIDE.U32.X R8, R15, R21, R12, P0 ;  /* 0x000000150f087225 */ /* 0x000fd000000e040c */
.L_x_5:
[-CC-:B------:R-:W-:Y:S01]  /*0870*/  SHF.R.U64 R99, R8, R0.reuse, R9.reuse ;  /* 0x0000000008637219 */ /* 0x180fe20000001209 */
[----:B------:R-:W0:Y:S01]  /*0880*/  LDC R12, c[0x0][0x618] ;  /* 0x00018600ff0c7b82 */ /* 0x000e220000000800 */
[----:B------:R-:W-:Y:S01]  /*0890*/  SHF.R.U32.HI R7, RZ, R0, R9 ;  /* 0x00000000ff077219 */ /* 0x000fe20000011609 */
[----:B------:R-:W-:Y:S01]  /*08a0*/  ULDC UR4, c[0x0][0x150] ;  /* 0x0000540000047ab9 */ /* 0x000fe20000000800 */
[----:B------:R-:W-:Y:S02]  /*08b0*/  IADD3 R11, P0, RZ, -R99, RZ ;  /* 0x80000063ff0b7210 */ /* 0x000fe40007f1e0ff */
[----:B------:R-:W-:-:S03]  /*08c0*/  I2FP.F32.U32 R0, R6 ;  /* 0x0000000600007245 */ /* 0x000fc60000201000 */
[----:B------:R-:W1:Y:S01]  /*08d0*/  LDC.64 R30, c[0x0][0x640] ;  /* 0x00019000ff1e7b82 */ /* 0x000e620000000a00 */
[----:B------:R-:W-:Y:S02]  /*08e0*/  IMAD.X R13, RZ, RZ, ~R7, P0 ;  /* 0x000000ffff0d7224 */ /* 0x000fe400000e0e07 */
[----:B------:R-:W-:Y:S01]  /*08f0*/  FMUL R0, R0, UR4 ;  /* 0x0000000400007c20 */ /* 0x000fe20008400000 */
[----:B------:R-:W-:Y:S01]  /*0900*/  IMAD.WIDE.U32 R8, R11, R22, R16 ;  /* 0x000000160b087225 */ /* 0x000fe200078e0010 */
[----:B------:R-:W-:-:S03]  /*0910*/  ULDC UR4, c[0x0][0x154] ;  /* 0x0000550000047ab9 */ /* 0x000fc60000000800 */
[----:B------:R-:W-:Y:S01]  /*0920*/  IMAD R10, R13, R22, RZ ;  /* 0x000000160d0a7224 */ /* 0x000fe200078e02ff */
[----:B------:R-:W2:Y:S01]  /*0930*/  LDC R7, c[0x0][0x144] ;  /* 0x00005100ff077b82 */ /* 0x000ea20000000800 */
[----:B------:R-:W3:Y:S02]  /*0940*/  F2I.U32.TRUNC.NTZ R0, R0 ;  /* 0x0000000000007305 */ /* 0x000ee4000020f000 */
[----:B------:R-:W-:-:S04]  /*0950*/  IMAD R11, R11, R23, R10 ;  /* 0x000000170b0b7224 */ /* 0x000fc800078e020a */
[----:B------:R-:W-:Y:S01]  /*0960*/  IMAD.IADD R9, R9, 0x1, R11 ;  /* 0x0000000109097824 */ /* 0x000fe200078e020b */
[----:B------:R-:W4:Y:S01]  /*0970*/  LDC R24, c[0x0][0x608] ;  /* 0x00018200ff187b82 */ /* 0x000f220000000800 */
[----:B------:R-:W-:-:S03]  /*0980*/  IMAD.MOV.U32 R11, RZ, RZ, -0x1 ;  /* 0xffffffffff0b7424 */ /* 0x000fc600078e00ff */
[-CC-:B0-----:R-:W-:Y:S02]  /*0990*/  SHF.R.U64 R22, R8, R12.reuse, R9.reuse ;  /* 0x0000000c08167219 */ /* 0x181fe40000001209 */
[----:B------:R-:W-:Y:S02]  /*09a0*/  I2FP.F32.U32 R8, R5 ;  /* 0x0000000500087245 */ /* 0x000fe40000201000 */
[----:B------:R-:W0:Y:S01]  /*09b0*/  LDC R28, c[0x0][0x658] ;  /* 0x00019600ff1c7b82 */ /* 0x000e220000000800 */
[----:B-1----:R-:W-:Y:S01]  /*09c0*/  ISETP.NE.U32.AND P0, PT, R30, RZ, PT ;  /* 0x000000ff1e00720c */ /* 0x002fe20003f05070 */
[----:B---3--:R-:W-:Y:S02]  /*09d0*/  IMAD.MOV R10, RZ, RZ, -R0 ;  /* 0x000000ffff0a7224 */ /* 0x008fe400078e0a00 */
[----:B------:R-:W-:Y:S01]  /*09e0*/  FMUL R8, R8, UR4 ;  /* 0x0000000408087c20 */ /* 0x000fe20008400000 */
[----:B------:R-:W-:Y:S02]  /*09f0*/  SHF.R.U32.HI R9, RZ, R12, R9 ;  /* 0x0000000cff097219 */ /* 0x000fe40000011609 */
[----:B------:R-:W-:Y:S01]  /*0a00*/  ISETP.NE.AND.EX P0, PT, R31, RZ, PT, P0 ;  /* 0x000000ff1f00720c */ /* 0x000fe20003f05300 */
[----:B------:R1:W3:Y:S01]  /*0a10*/  F2I.U32.TRUNC.NTZ R15, R8 ;  /* 0x00000008000f7305 */ /* 0x0002e2000020f000 */
[----:B------:R-:W1:Y:S01]  /*0a20*/  LDC R20, c[0x0][0x148] ;  /* 0x00005200ff147b82 */ /* 0x000e620000000800 */
[----:B--2---:R-:W-:-:S07]  /*0a30*/  IMAD R0, R7, R10, R6 ;  /* 0x0000000a07007224 */ /* 0x004fce00078e0206 */
[----:B------:R-:W2:Y:S01]  /*0a40*/  LDC R26, c[0x0][0x600] ;  /* 0x00018000ff1a7b82 */ /* 0x000ea20000000800 */
[-CC-:B----4-:R-:W-:Y:S02]  /*0a50*/  SHF.R.U64 R32, R22, R24.reuse, R9.reuse ;  /* 0x0000001816207219 */ /* 0x190fe40000001209 */
[----:B------:R-:W-:Y:S01]  /*0a60*/  SHF.R.U32.HI R7, RZ, R24, R9 ;  /* 0x00000018ff077219 */ /* 0x000fe20000011609 */
[----:B------:R-:W-:-:S04]  /*0a70*/  IMAD.MOV.U32 R9, RZ, RZ, 0x1 ;  /* 0x00000001ff097424 */ /* 0x000fc800078e00ff */
[----:B------:R-:W4:Y:S01]  /*0a80*/  LDC R21, c[0x0][0x648] ;  /* 0x00019200ff157b82 */ /* 0x000f220000000800 */
[-C--:B0-----:R-:W-:Y:S02]  /*0a90*/  SHF.L.U32 R6, R11, R28.reuse, RZ ;  /* 0x0000001c0b067219 */ /* 0x081fe400000006ff */
[--C-:B------:R-:W-:Y:S02]  /*0aa0*/  SHF.R.U64 R24, R32, R28, R7.reuse ;  /* 0x0000001c20187219 */ /* 0x100fe40000001207 */
[----:B------:R-:W-:Y:S02]  /*0ab0*/  LOP3.LUT R13, RZ, R6, RZ, 0x33, !PT ;  /* 0x00000006ff0d7212 */ /* 0x000fe400078e33ff */
[-C--:B------:R-:W-:Y:S01]  /*0ac0*/  SHF.R.U32.HI R7, RZ, R28.reuse, R7 ;  /* 0x0000001cff077219 */ /* 0x080fe20000011607 */
[----:B------:R-:W0:Y:S01]  /*0ad0*/  LDC R23, c[0x0][0x638] ;  /* 0x00018e00ff177b82 */ /* 0x000e220000000800 */
[----:B------:R-:W-:Y:S01]  /*0ae0*/  SHF.L.U32 R12, R9, R28, RZ ;  /* 0x0000001c090c7219 */ /* 0x000fe200000006ff */
[----:B------:R-:W-:-:S06]  /*0af0*/  IMAD.MOV.U32 R6, RZ, RZ, R24 ;  /* 0x000000ffff067224 */ /* 0x000fcc00078e0018 */
[----:B------:R-:W0:Y:S01]  /*0b00*/  LDC R101, c[0x0][0x610] ;  /* 0x00018400ff657b82 */ /* 0x000e220000000800 */
[----:B-1-3--:R-:W-:Y:S05]  /*0b10*/  @!P0 BRA `(.L_x_6) ;  /* 0x0000000000288947 */ /* 0x00afea0003800000 */
[----:B------:R-:W1:Y:S02]  /*0b20*/  LDC R11, c[0x0][0x64c] ;  /* 0x00019300ff0b7b82 */ /* 0x000e640000000800 */
[----:B-1----:R-:W-:-:S05]  /*0b30*/  IADD3 R11, P0, R24, R11, RZ ;  /* 0x0000000b180b7210 */ /* 0x002fca0007f1e0ff */
        /* <DEDUP_REMOVED lines=8> */
.L_x_6:
[----:B----4-:R-:W-:Y:S01]  /*0bc0*/  SHF.R.U64 R6, R6, R21, R7 ;  /* 0x0000001506067219 */ /* 0x010fe20000001207 */
[----:B--2---:R-:W-:Y:S01]  /*0bd0*/  VIADD R7, R26, 0xffffffff ;  /* 0xffffffff1a077836 */ /* 0x004fe20000000000 */
[----:B------:R-:W-:Y:S01]  /*0be0*/  LOP3.LUT R13, R32, R13, RZ, 0xc0, !PT ;  /* 0x0000000d200d7212 */ /* 0x000fe200078ec0ff */
[----:B------:R-:W-:Y:S02]  /*0bf0*/  IMAD.MOV R15, RZ, RZ, -R15 ;  /* 0x000000ffff0f7224 */ /* 0x000fe400078e0a0f */
[----:B------:R-:W-:Y:S02]  /*0c00*/  IMAD.MOV R8, RZ, RZ, -R6 ;  /* 0x000000ffff087224 */ /* 0x000fe400078e0a06 */
[----:B------:R-:W-:Y:S01]  /*0c10*/  IMAD R13, R12, R6, R13 ;  /* 0x000000060c0d7224 */ /* 0x000fe200078e020d */
[----:B------:R-:W-:Y:S01]  /*0c20*/  LOP3.LUT R6, R22, R7, RZ, 0xc0, !PT ;  /* 0x0000000716067212 */ /* 0x000fe200078ec0ff */
[----:B------:R-:W-:Y:S02]  /*0c30*/  @P3 IMAD R0, R20, R15, R5 ;  /* 0x0000000f14003224 */ /* 0x000fe400078e0205 */
[----:B0-----:R-:W-:-:S02]  /*0c40*/  IMAD R5, R8, R23, R24 ;  /* 0x0000001708057224 */ /* 0x001fc400078e0218 */
[----:B------:R-:W-:Y:S02]  /*0c50*/  IMAD R101, R13, R101, R0 ;  /* 0x000000650d657224 */ /* 0x000fe400078e0200 */
[----:B------:R-:W-:Y:S02]  /*0c60*/  IMAD R6, R5, R26, R6 ;  /* 0x0000001a05067224 */ /* 0x000fe400078e0206 */
[----:B------:R-:W-:-:S03]  /*0c70*/  IMAD.MOV.U32 R0, RZ, RZ, 0x1 ;  /* 0x00000001ff007424 */ /* 0x000fc600078e00ff */
[----:B------:R-:W-:Y:S02]  /*0c80*/  SEL R100, R6, R101, !P3 ;  /* 0x0000006506647207 */ /* 0x000fe40005800000 */
[----:B------:R-:W-:-:S07]  /*0c90*/  SEL R101, R101, R6, !P3 ;  /* 0x0000000665657207 */ /* 0x000fce0005800000 */
.L_x_4:
[----:B------:R-:W-:-:S08]  /*0ca0*/  NOP ;  /* 0x0000000000007918 */ /* 0x000fd00000000000 */
[----:B------:R-:W0:Y:S02]  /*0cb0*/  USETMAXREG.TRY_ALLOC.CTAPOOL UP0, 0xe8 ;  /* 0x000000e8000079c8 */ /* 0x000e240008000600 */
[----:B0-----:R-:W-:-:S13]  /*0cc0*/  PLOP3.LUT P0, PT, PT, PT, UP0, 0x80, 0x0 ;  /* 0x000000000000781c */ /* 0x001fda0003f0f008 */
[----:B------:R-:W-:Y:S05]  /*0cd0*/  @!P0 BRA `(.L_x_4) ;  /* 0xfffffffc00f08947 */ /* 0x000fea000383ffff */
[----:B------:R-:W-:Y:S01]  /*0ce0*/  ULDC.64 UR4, c[0x0][0x598] ;  /* 0x0001660000047ab9 */ /* 0x000fe20000000a00 */
[----:B------:R-:W-:Y:S01]  /*0cf0*/  ULDC.64 UR36, c[0x0][0x208] ;  /* 0x0000820000247ab9 */ /* 0x000fe20000000a00 */
[----:B------:R-:W-:-:S04]  /*0d00*/  ISETP.NE.U32.AND P0, PT, RZ, UR4, PT ;  /* 0x00000004ff007c0c */ /* 0x000fc8000bf05070 */
[----:B------:R-:W-:-:S13]  /*0d10*/  ISETP.NE.AND.EX P0, PT, RZ, UR5, PT, P0 ;  /* 0x00000005ff007c0c */ /* 0x000fda000bf05300 */
[----:B------:R-:W-:Y:S05]  /*0d20*/  @!P0 BRA `(.L_x_7) ;  /* 0x00000000001c8947 */ /* 0x000fea0003800000 */
[----:B------:R-:W0:Y:S02]  /*0d30*/  LDC.64 R6, c[0x0][0x598] ;  /* 0x00016600ff067b82 */ /* 0x000e240000000a00 */
[----:B0-----:R-:W2:Y:S02]  /*0d40*/  LDG.E.64 R6, desc[UR36][R6.64] ;  /* 0x0000002406067981 */ /* 0x001ea4000c1e1b00 */
[----:B--2---:R-:W-:-:S04]  /*0d50*/  ISETP.NE.U32.AND P0, PT, R6, RZ, PT ;  /* 0x000000ff0600720c */ /* 0x004fc80003f05070 */
[----:B------:R-:W-:-:S13]  /*0d60*/  ISETP.NE.AND.EX P0, PT, R7, RZ, PT, P0 ;  /* 0x000000ff0700720c */ /* 0x000fda0003f05300 */
[----:B------:R-:W-:Y:S05]  /*0d70*/  @!P0 BRA `(.L_x_7) ;  /* 0x0000000000088947 */ /* 0x000fea0003800000 */
[----:B------:R0:W5:Y:S01]  /*0d80*/  LD.E R19, desc[UR36][R6.64] ;  /* 0x0000002406137980 */ /* 0x000162000c101900 */
[----:B------:R-:W-:Y:S05]  /*0d90*/  BRA `(.L_x_8) ;  /* 0x0000000000247947 */ /* 0x000fea0003800000 */
.L_x_7:
[----:B------:R-:W-:Y:S02]  /*0da0*/  ULDC.64 UR4, c[0x0][0x588] ;  /* 0x0001620000047ab9 */ /* 0x000fe40000000a00 */
[----:B------:R-:W-:-:S04]  /*0db0*/  ISETP.NE.U32.AND P0, PT, RZ, UR4, PT ;  /* 0x00000004ff007c0c */ /* 0x000fc8000bf05070 */
[----:B------:R-:W-:-:S13]  /*0dc0*/  ISETP.NE.AND.EX P0, PT, RZ, UR5, PT, P0 ;  /* 0x00000005ff007c0c */ /* 0x000fda000bf05300 */
[----:B------:R-:W-:Y:S05]  /*0dd0*/  @!P0 BRA `(.L_x_9) ;  /* 0x00000000000c8947 */ /* 0x000fea0003800000 */
[----:B------:R-:W0:Y:S02]  /*0de0*/  LDC.64 R6, c[0x0][0x588] ;  /* 0x00016200ff067b82 */ /* 0x000e240000000a00 */
[----:B0-----:R1:W5:Y:S01]  /*0df0*/  LDG.E R19, desc[UR36][R6.64] ;  /* 0x0000002406137981 */ /* 0x001362000c1e1900 */
[----:B------:R-:W-:Y:S05]  /*0e00*/  BRA `(.L_x_8) ;  /* 0x0000000000087947 */ /* 0x000fea0003800000 */
.L_x_9:
[----:B------:R-:W-:Y:S02]  /*0e10*/  ULDC UR4, c[0x0][0x580] ;  /* 0x0001600000047ab9 */ /* 0x000fe40000000800 */
[----:B------:R-:W-:-:S07]  /*0e20*/  IMAD.U32 R19, RZ, RZ, UR4 ;  /* 0x00000004ff137e24 */ /* 0x000fce000f8e00ff */
.L_x_8:
[----:B------:R-:W-:Y:S02]  /*0e30*/  ULDC.64 UR4, c[0x0][0x5a0] ;  /* 0x0001680000047ab9 */ /* 0x000fe40000000a00 */
[----:B------:R-:W-:-:S04]  /*0e40*/  ISETP.NE.U32.AND P0, PT, RZ, UR4, PT ;  /* 0x00000004ff007c0c */ /* 0x000fc8000bf05070 */
[----:B------:R-:W-:-:S13]  /*0e50*/  ISETP.NE.AND.EX P0, PT, RZ, UR5, PT, P0 ;  /* 0x00000005ff007c0c */ /* 0x000fda000bf05300 */
[----:B------:R-:W-:Y:S05]  /*0e60*/  @!P0 BRA `(.L_x_10) ;  /* 0x00000000001c8947 */ /* 0x000fea0003800000 */
[----:B01----:R-:W0:Y:S02]  /*0e70*/  LDC.64 R6, c[0x0][0x5a0] ;  /* 0x00016800ff067b82 */ /* 0x003e240000000a00 */
[----:B0-----:R-:W2:Y:S02]  /*0e80*/  LDG.E.64 R6, desc[UR36][R6.64] ;  /* 0x0000002406067981 */ /* 0x001ea4000c1e1b00 */
[----:B--2---:R-:W-:-:S04]  /*0e90*/  ISETP.NE.U32.AND P0, PT, R6, RZ, PT ;  /* 0x000000ff0600720c */ /* 0x004fc80003f05070 */
[----:B------:R-:W-:-:S13]  /*0ea0*/  ISETP.NE.AND.EX P0, PT, R7, RZ, PT, P0 ;  /* 0x000000ff0700720c */ /* 0x000fda0003f05300 */
[----:B------:R-:W-:Y:S05]  /*0eb0*/  @!P0 BRA `(.L_x_10) ;  /* 0x0000000000088947 */ /* 0x000fea0003800000 */
[----:B------:R0:W5:Y:S01]  /*0ec0*/  LD.E R88, desc[UR36][R6.64] ;  /* 0x0000002406587980 */ /* 0x000162000c101900 */
[----:B------:R-:W-:Y:S05]  /*0ed0*/  BRA `(.L_x_11) ;  /* 0x0000000000247947 */ /* 0x000fea0003800000 */
.L_x_10:
[----:B------:R-:W-:Y:S02]  /*0ee0*/  ULDC.64 UR4, c[0x0][0x590] ;  /* 0x0001640000047ab9 */ /* 0x000fe40000000a00 */
[----:B------:R-:W-:-:S04]  /*0ef0*/  ISETP.NE.U32.AND P0, PT, RZ, UR4, PT ;  /* 0x00000004ff007c0c */ /* 0x000fc8000bf05070 */
[----:B------:R-:W-:-:S13]  /*0f00*/  ISETP.NE.AND.EX P0, PT, RZ, UR5, PT, P0 ;  /* 0x00000005ff007c0c */ /* 0x000fda000bf05300 */
[----:B------:R-:W-:Y:S05]  /*0f10*/  @!P0 BRA `(.L_x_12) ;  /* 0x00000000000c8947 */ /* 0x000fea0003800000 */
[----:B------:R-:W2:Y:S02]  /*0f20*/  LDC.64 R88, c[0x0][0x590] ;  /* 0x00016400ff587b82 */ /* 0x000ea40000000a00 */
[----:B--2---:R2:W5:Y:S01]  /*0f30*/  LDG.E R88, desc[UR36][R88.64] ;  /* 0x0000002458587981 */ /* 0x004562000c1e1900 */
[----:B------:R-:W-:Y:S05]  /*0f40*/  BRA `(.L_x_11) ;  /* 0x0000000000087947 */ /* 0x000fea0003800000 */
.L_x_12:
[----:B------:R-:W-:Y:S02]  /*0f50*/  ULDC UR4, c[0x0][0x584] ;  /* 0x0001610000047ab9 */ /* 0x000fe40000000800 */
[----:B------:R-:W-:-:S07]  /*0f60*/  IMAD.U32 R88, RZ, RZ, UR4 ;  /* 0x00000004ff587e24 */ /* 0x000fce000f8e00ff */
.L_x_11:
[----:B------:R-:W-:-:S13]  /*0f70*/  LOP3.LUT P0, RZ, R0, 0xff, RZ, 0xc0, !PT ;  /* 0x000000ff00ff7812 */ /* 0x000fda000780c0ff */
[----:B------:R-:W-:Y:S05]  /*0f80*/  @!P0 EXIT ;  /* 0x000000000000894d */ /* 0x000fea0003800000 */
[----:B------:R-:W3:Y:S01]  /*0f90*/  LDC R90, c[0x0][0x658] ;  /* 0x00019600ff5a7b82 */ /* 0x000ee20000000800 */
[----:B------:R-:W-:Y:S01]  /*0fa0*/  ULDC.64 UR6, c[0x0][0x288] ;  /* 0x0000a20000067ab9 */ /* 0x000fe20000000a00 */
[----:B------:R-:W-:Y:S01]  /*0fb0*/  LOP3.LUT R14, R14, 0x1, RZ, 0xc0, !PT ;  /* 0x000000010e0e7812 */ /* 0x000fe200078ec0ff */
[----:B------:R-:W-:Y:S01]  /*0fc0*/  UIADD3 UR4, UR7, 0x7f, URZ ;  /* 0x0000007f07047890 */ /* 0x000fe2000fffe03f */
[----:B------:R-:W-:Y:S01]  /*0fd0*/  SHF.R.U32.HI R0, RZ, 0x2, R3 ;  /* 0x00000002ff007819 */ /* 0x000fe20000011603 */
[----:B01----:R-:W-:Y:S01]  /*0fe0*/  IMAD.MOV.U32 R7, RZ, RZ, -0x1 ;  /* 0xffffffffff077424 */ /* 0x003fe200078e00ff */
[----:B------:R-:W-:Y:S01]  /*0ff0*/  SHF.R.U32.HI R4, RZ, 0x1, R4 ;  /* 0x00000001ff047819 */ /* 0x000fe20000011604 */
[----:B------:R-:W-:Y:S01]  /*1000*/  USHF.R.S32.HI UR5, URZ, 0x1f, UR4 ;  /* 0x0000001f3f057899 */ /* 0x000fe20008011404 */
[----:B------:R-:W0:Y:S01]  /*1010*/  LDC.64 R92, c[0x0][0x5c8] ;  /* 0x00017200ff5c7b82 */ /* 0x000e220000000a00 */
[----:B------:R-:W-:Y:S01]  /*1020*/  IMAD.SHL.U32 R5, R14, 0x40, RZ ;  /* 0x000000400e057824 */ /* 0x000fe200078e00ff */
[----:B------:R-:W-:Y:S01]  /*1030*/  LOP3.LUT R0, R0, 0x7, RZ, 0xc0, !PT ;  /* 0x0000000700007812 */ /* 0x000fe200078ec0ff */
[----:B------:R-:W-:Y:S01]  /*1040*/  ULEA.HI UR5, UR5, UR4, URZ, 0x7 ;  /* 0x0000000405057291 */ /* 0x000fe2000f8f383f */
[----:B------:R-:W-:Y:S01]  /*1050*/  LOP3.LUT R23, R4, 0x30, RZ, 0xc0, !PT ;  /* 0x0000003004177812 */ /* 0x000fe200078ec0ff */
[----:B------:R-:W-:Y:S01]  /*1060*/  IMAD.MOV.U32 R9, RZ, RZ, 0x1 ;  /* 0x00000001ff097424 */ /* 0x000fe200078e00ff */
[--C-:B------:R-:W-:Y:S01]  /*1070*/  LOP3.LUT R22, R5, 0x40, R0.reuse, 0xe2, !PT ;  /* 0x0000004005167812 */ /* 0x100fe200078ee200 */
[----:B------:R-:W-:Y:S01]  /*1080*/  USHF.R.S32.HI UR43, URZ, 0x7, UR5 ;  /* 0x000000073f2b7899 */ /* 0x000fe20008011405 */
[----:B------:R-:W1:Y:S01]  /*1090*/  LDC R95, c[0x0][0x600] ;  /* 0x00018000ff5f7b82 */ /* 0x000e620000000800 */
[-C--:B------:R-:W-:Y:S01]  /*10a0*/  IADD3 R5, RZ, -R23.reuse, -R0 ;  /* 0x80000017ff057210 */ /* 0x080fe20007ffe800 */
[----:B------:R-:W-:Y:S01]  /*10b0*/  IMAD.U32 R6, RZ, RZ, UR6 ;  /* 0x00000006ff067e24 */ /* 0x000fe2000f8e00ff */
[C---:B--2---:R-:W-:Y:S01]  /*10c0*/  LOP3.LUT R89, R3.reuse, 0x3, RZ, 0xc0, !PT ;  /* 0x0000000303597812 */ /* 0x044fe200078ec0ff */
[----:B------:R-:W-:Y:S01]  /*10d0*/  UISETP.LT.AND UP0, UPT, UR43, 0x1, UPT ;  /* 0x000000012b00788c */ /* 0x000fe2000bf01270 */
[----:B------:R-:W-:Y:S01]  /*10e0*/  LOP3.LUT R94, R3, 0x80, RZ, 0xc0, !PT ;  /* 0x00000080035e7812 */ /* 0x000fe200078ec0ff */
[----:B------:R-:W-:Y:S01]  /*10f0*/  IMAD R5, R14, -0x40, R5 ;  /* 0xffffffc00e057824 */ /* 0x000fe200078e0205 */
[----:B------:R-:W-:Y:S01]  /*1100*/  ULDC UR4, c[0x0][0x284] ;  /* 0x0000a10000047ab9 */ /* 0x000fe20000000800 */
[-C--:B---3--:R-:W-:Y:S01]  /*1110*/  SHF.L.U32 R7, R7, R90.reuse, RZ ;  /* 0x0000005a07077219 */ /* 0x088fe200000006ff */
[----:B------:R-:W-:Y:S01]  /*1120*/  USEL UR44, UR43, 0x1, UP0 ;  /* 0x000000012b2c7887 */ /* 0x000fe20008000000 */
[----:B------:R-:W-:Y:S01]  /*1130*/  LOP3.LUT R22, R22, R23, RZ, 0xfc, !PT ;  /* 0x0000001716167212 */ /* 0x000fe200078efcff */
[----:B------:R-:W-:Y:S01]  /*1140*/  IMAD R89, R89, -0x2, R6 ;  /* 0xfffffffe59597824 */ /* 0x000fe200078e0206 */
[----:B------:R-:W-:Y:S01]  /*1150*/  SHF.L.U32 R90, R9, R90, RZ ;  /* 0x0000005a095a7219 */ /* 0x000fe200000006ff */
[----:B------:R-:W-:Y:S01]  /*1160*/  VIADD R97, R5, UR4 ;  /* 0x0000000405617c36 */ /* 0x000fe20008000000 */
[----:B------:R-:W-:Y:S01]  /*1170*/  LOP3.LUT R98, R18, 0x1, RZ, 0xfc, !PT ;  /* 0x0000000112627812 */ /* 0x000fe200078efcff */
[----:B------:R-:W-:Y:S01]  /*1180*/  IMAD.MOV.U32 R23, RZ, RZ, RZ ;  /* 0x000000ffff177224 */ /* 0x000fe200078e00ff */
[C---:B0-----:R-:W-:Y:S01]  /*1190*/  SHF.L.U64.HI R91, R92.reuse, 0x3, R93 ;  /* 0x000000035c5b7819 */ /* 0x041fe2000001025d */
[----:B------:R-:W-:Y:S01]  /*11a0*/  IMAD.SHL.U32 R92, R92, 0x8, RZ ;  /* 0x000000085c5c7824 */ /* 0x000fe200078e00ff */
[----:B------:R-:W-:Y:S01]  /*11b0*/  SHF.R.U32.HI R94, RZ, 0x7, R94 ;  /* 0x00000007ff5e7819 */ /* 0x000fe2000001165e */
[----:B------:R-:W-:Y:S01]  /*11c0*/  IMAD.SHL.U32 R93, R3, 0x2, RZ ;  /* 0x00000002035d7824 */ /* 0x000fe200078e00ff */
[----:B------:R-:W-:Y:S01]  /*11d0*/  LOP3.LUT R96, RZ, R7, RZ, 0x33, !PT ;  /* 0x00000007ff607212 */ /* 0x000fe200078e33ff */
[----:B------:R-:W-:Y:S01]  /*11e0*/  UIADD3 UR44, UR43, -UR44, URZ ;  /* 0x8000002c2b2c7290 */ /* 0x000fe2000fffe03f */
[----:B------:R-:W-:Y:S01]  /*11f0*/  UMOV UR40, URZ ;  /* 0x0000003f00287c82 */ /* 0x000fe20008000000 */
[----:B-1----:R-:W-:Y:S01]  /*1200*/  VIADD R95, R95, 0xffffffff ;  /* 0xffffffff5f5f7836 */ /* 0x002fe20000000000 */
[----:B------:R-:W-:-:S09]  /*1210*/  UMOV UR42, URZ ;  /* 0x0000003f002a7c82 */ /* 0x000fd20008000000 */
.L_x_158:
[----:B0-----:R-:W0:Y:S01]  /*1220*/  SHFL.IDX PT, R0, R94, RZ, 0x1f ;  /* 0x00001fff5e007589 */ /* 0x001e2200000e0000 */
[----:B-1----:R-:W1:Y:S01]  /*1230*/  S2UR UR7, SR_CgaCtaId ;  /* 0x00000000000779c3 */ /* 0x002e620000008800 */
[----:B------:R-:W-:Y:S01]  /*1240*/  UMOV UR6, 0x400 ;  /* 0x0000040000067882 */ /* 0x000fe20000000000 */
[----:B0-----:R-:W-:Y:S01]  /*1250*/  R2UR UR4, R0 ;  /* 0x00000000000472ca */ /* 0x001fe200000e0000 */
[----:B-1----:R-:W-:-:S12]  /*1260*/  ULEA UR46, UR7, UR6, 0x18 ;  /* 0x00000006072e7291 */ /* 0x002fd8000f8ec03f */
[----:B------:R-:W-:-:S04]  /*1270*/  ULEA.HI UR5, UR4, UR4, URZ, 0x1 ;  /* 0x0000000404057291 */ /* 0x000fc8000f8f083f */
[----:B------:R-:W-:-:S04]  /*1280*/  ULOP3.LUT UR5, UR5, 0x7fffe, URZ, 0xc0, !UPT ;  /* 0x0007fffe05057892 */ /* 0x000fc8000f8ec03f */
[----:B------:R-:W-:-:S03]  /*1290*/  UIADD3 UR5, UR4, -UR5, URZ ;  /* 0x8000000504057290 */ /* 0x000fc6000fffe03f */
[----:B------:R-:W-:Y:S01]  /*12a0*/  ULDC UR4, c[0x0][0x28c] ;  /* 0x0000a30000047ab9 */ /* 0x000fe20000000800 */
[----:B------:R-:W-:Y:S01]  /*12b0*/  ULEA UR5, UR5, UR46, 0xd ;  /* 0x0000002e05057291 */ /* 0x000fe2000f8e683f */
[----:B------:R-:W-:-:S03]  /*12c0*/  ISETP.LT.AND P0, PT, RZ, UR4, PT ;  /* 0x00000004ff007c0c */ /* 0x000fc6000bf01270 */
[----:B------:R-:W-:-:S04]  /*12d0*/  UIADD3 UR5, UR5, 0x180, URZ ;  /* 0x0000018005057890 */ /* 0x000fc8000fffe03f */
[----:B------:R-:W-:-:S04]  /*12e0*/  USHF.R.U32.HI UR5, URZ, 0x4, UR5 ;  /* 0x000000043f057899 */ /* 0x000fc80008011605 */
[----:B------:R-:W-:-:S04]  /*12f0*/  ULOP3.LUT UR5, UR5, 0x3fff, URZ, 0xc0, !UPT ;  /* 0x00003fff05057892 */ /* 0x000fc8000f8ec03f */
[----:B------:R-:W-:Y:S01]  /*1300*/  ULOP3.LUT UR45, UR5, 0x10000, URZ, 0xfc, !UPT ;  /* 0x00010000052d7892 */ /* 0x000fe2000f8efc3f */
[----:B--2345:R-:W-:Y:S11]  /*1310*/  @P0 BRA `(.L_x_13) ;  /* 0x0000000000400947 */ /* 0x03cff60003800000 */
[----:B------:R-:W-:Y:S01]  /*1320*/  MOV R0, 0x0 ;  /* 0x0000000000007802 */ /* 0x000fe20000000f00 */
[----:B------:R-:W-:Y:S01]  /*1330*/  ULDC.64 UR4, c[0x4][0x68] ;  /* 0x01001a0000047ab9 */ /* 0x000fe20000000a00 */
[----:B------:R-:W-:Y:S01]  /*1340*/  ULDC.64 UR6, c[0x4][0x8] ;  /* 0x0100020000067ab9 */ /* 0x000fe20000000a00 */
[----:B------:R-:W-:Y:S01]  /*1350*/  IMAD.U32 R4, RZ, RZ, UR4 ;  /* 0x00000004ff047e24 */ /* 0x000fe2000f8e00ff */
[----:B------:R0:W1:Y:S01]  /*1360*/  LDC.64 R14, c[0x4][R0] ;  /* 0x01000000000e7b82 */ /* 0x0000620000000a00 */
[----:B------:R-:W-:Y:S01]  /*1370*/  IMAD.U32 R5, RZ, RZ, UR5 ;  /* 0x00000005ff057e24 */ /* 0x000fe2000f8e00ff */
[----:B------:R-:W-:Y:S01]  /*1380*/  ULDC.64 UR4, c[0x4][0x70] ;  /* 0x01001c0000047ab9 */ /* 0x000fe20000000a00 */
[----:B------:R-:W-:Y:S02]  /*1390*/  IMAD.U32 R10, RZ, RZ, UR6 ;  /* 0x00000006ff0a7e24 */ /* 0x000fe4000f8e00ff */
[----:B------:R-:W-:Y:S02]  /*13a0*/  IMAD.U32 R6, RZ, RZ, UR4 ;  /* 0x00000004ff067e24 */ /* 0x000fe4000f8e00ff */
[----:B------:R-:W-:-:S02]  /*13b0*/  IMAD.U32 R7, RZ, RZ, UR5 ;  /* 0x00000005ff077e24 */ /* 0x000fc4000f8e00ff */
[----:B------:R-:W-:Y:S02]  /*13c0*/  IMAD.U32 R11, RZ, RZ, UR7 ;  /* 0x00000007ff0b7e24 */ /* 0x000fe4000f8e00ff */
[----:B------:R-:W-:Y:S02]  /*13d0*/  IMAD.MOV.U32 R8, RZ, RZ, 0x1e1 ;  /* 0x000001e1ff087424 */ /* 0x000fe400078e00ff */
[----:B------:R-:W-:Y:S02]  /*13e0*/  IMAD.MOV.U32 R12, RZ, RZ, 0x1 ;  /* 0x00000001ff0c7424 */ /* 0x000fe400078e00ff */
[----:B0-----:R-:W-:-:S07]  /*13f0*/  IMAD.MOV.U32 R13, RZ, RZ, RZ ;  /* 0x000000ffff0d7224 */ /* 0x001fce00078e00ff */
[----:B------:R-:W-:-:S07]  /*1400*/  LEPC R20, `(.L_x_13) ;  /* 0x000000001014794e */ /* 0x000fce0000000000 */
[----:B-1---5:R-:W-:Y:S05]  /*1410*/  CALL.ABS.NOINC R14 ;  /* 0x000000000e007343 */ /* 0x022fea0003c00000 */
.L_x_13:
[----:B------:R-:W-:-:S13]  /*1420*/  ISETP.NE.AND P0, PT, R98, 0x3, PT ;  /* 0x000000036200780c */ /* 0x000fda0003f05270 */
[----:B------:R-:W-:Y:S05]  /*1430*/  @!P0 BRA `(.L_x_14) ;  /* 0x0000000000048947 */ /* 0x000fea0003800000 */
[----:B------:R-:W-:Y:S01]  /*1440*/  BPT.TRAP 0x1 ;  /* 0x000000040000795c */ /* 0x000fe20000300000 */
.L_x_14:
[----:B------:R-:W-:Y:S02]  /*1450*/  IMAD.U32 R3, RZ, RZ, UR42 ;  /* 0x0000002aff037e24 */ /* 0x000fe4000f8e00ff */
[----:B------:R-:W-:-:S03]  /*1460*/  IMAD.U32 R0, RZ, RZ, UR40 ;  /* 0x00000028ff007e24 */ /* 0x000fc6000f8e00ff */
[----:B------:R-:W-:Y:S02]  /*1470*/  LEA R3, R3, UR46, 0x3 ;  /* 0x0000002e03037c11 */ /* 0x000fe4000f8e18ff */
[----:B------:R-:W-:-:S04]  /*1480*/  SHF.L.U32 R0, R0, 0x1f, RZ ;  /* 0x0000001f00007819 */ /* 0x000fc800000006ff */
[----:B------:R0:W1:Y:S01]  /*1490*/  SYNCS.PHASECHK.TRANS64.TRYWAIT P1, [R3+URZ], R0 ;  /* 0x00000000030075a7 */ /* 0x000062000802017f */
[----:B------:R-:W-:Y:S05]  /*14a0*/  @!P0 BRA `(.L_x_15) ;  /* 0x0000000000048947 */ /* 0x000fea0003800000 */
[----:B------:R-:W-:Y:S01]  /*14b0*/  BPT.TRAP 0x1 ;  /* 0x000000040000795c */ /* 0x000fe20000300000 */
.L_x_15:
[----:B------:R-:W-:-:S05]  /*14c0*/  IMAD.U32 R4, RZ, RZ, UR44 ;  /* 0x0000002cff047e24 */ /* 0x000fca000f8e00ff */
[----:B------:R-:W-:Y:S01]  /*14d0*/  ISETP.GE.AND P2, PT, R4, 0x1, PT ;  /* 0x000000010400780c */ /* 0x000fe20003f46270 */
[----:B-1----:R-:W-:-:S12]  /*14e0*/  @P1 BRA `(.L_x_16) ;  /* 0x0000000000081947 */ /* 0x002fd80003800000 */
[----:B------:R-:W1:Y:S02]  /*14f0*/  SYNCS.PHASECHK.TRANS64.TRYWAIT P1, [R3+URZ], R0 ;  /* 0x00000000030075a7 */ /* 0x000e64000802017f */
[----:B-1----:R-:W-:Y:S05]  /*1500*/  @!P1 BRA `(.L_x_17) ;  /* 0x0000006c001c9947 */ /* 0x002fea0003800000 */
.L_x_16:
[----:B------:R-:W-:Y:S05]  /*1510*/  WARPSYNC.ALL ;  /* 0x0000000000007948 */ /* 0x000fea0003800000 */
[----:B------:R-:W-:Y:S01]  /*1520*/  UIADD3 UR4, UR46, 0x38180, URZ ;  /* 0x000381802e047890 */ /* 0x000fe2000fffe03f */
[----:B------:R-:W-:Y:S01]  /*1530*/  WARPGROUP.ARRIVE ;  /* 0x00000000000079c5 */ /* 0x000fe20000000000 */
[----:B------:R-:W-:Y:S02]  /*1540*/  ULEA UR5, UR42, UR45, 0xb ;  /* 0x0000002d2a057291 */ /* 0x000fe4000f8e583f */
[----:B------:R-:W-:Y:S01]  /*1550*/  USHF.R.U32.HI UR4, URZ, 0x4, UR4 ;  /* 0x000000043f047899 */ /* 0x000fe20008011604 */
[----:B------:R-:W-:Y:S01]  /*1560*/  UMOV UR9, 0x40000040 ;  /* 0x4000004000097882 */ /* 0x000fe20000000000 */
[----:B------:R-:W-:-:S02]  /*1570*/  UMOV UR11, 0x40000040 ;  /* 0x40000040000b7882 */ /* 0x000fc40000000000 */
[----:B------:R-:W-:Y:S01]  /*1580*/  ULOP3.LUT UR4, UR4, 0x3fff, URZ, 0xc0, !UPT ;  /* 0x00003fff04047892 */ /* 0x000fe2000f8ec03f */
[----:B------:R-:W-:-:S03]  /*1590*/  UMOV UR8, UR5 ;  /* 0x0000000500087c82 */ /* 0x000fc60008000000 */
[----:B------:R-:W-:-:S04]  /*15a0*/  ULOP3.LUT UR4, UR4, 0x10000, URZ, 0xfc, !UPT ;  /* 0x0001000004047892 */ /* 0x000fc8000f8efc3f */
[----:B------:R-:W-:-:S07]  /*15b0*/  ULEA UR6, UR42, UR4, 0xb ;  /* 0x000000042a067291 */ /* 0x000fce000f8e583f */
[----:B------:R-:W-:Y:S02]  /*15c0*/  UMOV UR10, UR6 ;  /* 0x00000006000a7c82 */ /* 0x000fe40008000000 */
[----:B------:R-:W-:Y:S01]  /*15d0*/  HGMMA.64x128x16.F32.BF16 R24, gdesc[UR8], RZ, !UPT, gsb0 ;  /* 0x01e00000081879f0 */ /* 0x000fe2000c0018ff */
[----:B------:R-:W-:Y:S02]  /*15e0*/  UIADD3 UR8, UR5, 0x2, URZ ;  /* 0x0000000205087890 */ /* 0x000fe4000fffe03f */
[----:B------:R-:W-:Y:S01]  /*15f0*/  UIADD3 UR10, UR6, 0x2, URZ ;  /* 0x00000002060a7890 */ /* 0x000fe2000fffe03f */
[----:B------:R-:W-:Y:S01]  /*1600*/  UMOV UR9, 0x40000040 ;  /* 0x4000004000097882 */ /* 0x000fe20000000000 */
[----:B------:R-:W-:Y:S01]  /*1610*/  UMOV UR11, 0x40000040 ;  /* 0x40000040000b7882 */ /* 0x000fe20000000000 */
[----:B------:R-:W-:Y:S02]  /*1620*/  WARPGROUP.DEPBAR.LE gsb0, 0x0 ;  /* 0x00008000000079c5 */ /* 0x000fe40000010000 */
[----:B------:R-:W-:-:S06]  /*1630*/  WARPGROUP.ARRIVE ;  /* 0x00000000000079c5 */ /* 0x000fcc0000000000 */
[----:B------:R-:W-:Y:S01]  /*1640*/  HGMMA.64x128x16.F32.BF16 R24, gdesc[UR8], R24, gsb0 ;  /* 0x01e00000081879f0 */ /* 0x000fe20008001818 */
        /* <DEDUP_REMOVED lines=41> */
[----:B------:R-:W-:Y:S03]  /*18e0*/  HGMMA.64x128x16.F32.BF16 R24, gdesc[UR8], R24, gsb0 ;  /* 0x01e00000081879f0 */ /* 0x000fe60008001818 */
[----:B------:R-:W-:Y:S02]  /*18f0*/  WARPGROUP.DEPBAR.LE gsb0, 0x0 ;  /* 0x00008000000079c5 */ /* 0x000fe40000010000 */
[----:B------:R-:W-:Y:S05]  /*1900*/  @!P2 BRA `(.L_x_18) ;  /* 0x00000004008ca947 */ /* 0x000fea0003800000 */
[----:B------:R-:W-:Y:S01]  /*1910*/  UIADD3 UR5, UR42, 0x1, URZ ;  /* 0x000000012a057890 */ /* 0x000fe2000fffe03f */
[----:B01----:R-:W-:-:S03]  /*1920*/  IMAD.U32 R0, RZ, RZ, UR44 ;  /* 0x0000002cff007e24 */ /* 0x003fc6000f8e00ff */
[----:B------:R-:W-:-:S04]  /*1930*/  UISETP.NE.AND UP0, UPT, UR5, 0x7, UPT ;  /* 0x000000070500788c */ /* 0x000fc8000bf05270 */
[----:B------:R-:W-:Y:S02]  /*1940*/  USEL UR6, URZ, 0x1, UP0 ;  /* 0x000000013f067887 */ /* 0x000fe40008000000 */
[----:B------:R-:W-:Y:S02]  /*1950*/  USEL UR5, UR5, URZ, UP0 ;  /* 0x0000003f05057287 */ /* 0x000fe40008000000 */
[----:B------:R-:W-:-:S06]  /*1960*/  ULOP3.LUT UR6, UR40, UR6, URZ, 0x3c, !UPT ;  /* 0x0000000628067292 */ /* 0x000fcc000f8e3c3f */
[----:B------:R-:W-:Y:S01]  /*1970*/  IMAD.U32 R5, RZ, RZ, UR6 ;  /* 0x00000006ff057e24 */ /* 0x000fe2000f8e00ff */
[----:B------:R-:W-:-:S06]  /*1980*/  UMOV UR6, UR42 ;  /* 0x0000002a00067c82 */ /* 0x000fcc0008000000 */
.L_x_25:
[----:B01----:R-:W-:Y:S05]  /*1990*/  @!P0 BRA `(.L_x_19) ;  /* 0x0000000000048947 */ /* 0x003fea0003800000 */
[----:B------:R-:W-:Y:S01]  /*19a0*/  BPT.TRAP 0x1 ;  /* 0x000000040000795c */ /* 0x000fe20000300000 */
.L_x_19:
[----:B------:R-:W0:Y:S01]  /*19b0*/  S2UR UR8, SR_CgaCtaId ;  /* 0x00000000000879c3 */ /* 0x000e220000008800 */
[----:B------:R-:W-:Y:S01]  /*19c0*/  UMOV UR7, 0x400 ;  /* 0x0000040000077882 */ /* 0x000fe20000000000 */
[----:B------:R-:W-:Y:S01]  /*19d0*/  SHF.L.U32 R3, R5, 0x1f, RZ ;  /* 0x0000001f05037819 */ /* 0x000fe200000006ff */
[----:B0-----:R-:W-:-:S04]  /*19e0*/  ULEA UR7, UR8, UR7, 0x18 ;  /* 0x0000000708077291 */ /* 0x001fc8000f8ec03f */
[----:B------:R-:W-:-:S09]  /*19f0*/  ULEA UR8, UR5, UR7, 0x3 ;  /* 0x0000000705087291 */ /* 0x000fd2000f8e183f */
[----:B------:R0:W1:Y:S01]  /*1a00*/  SYNCS.PHASECHK.TRANS64.TRYWAIT P1, [UR8], R3 ;  /* 0x00000003ff0075a7 */ /* 0x0000620008020148 */
[----:B------:R-:W-:Y:S05]  /*1a10*/  @!P0 BRA `(.L_x_20) ;  /* 0x0000000000048947 */ /* 0x000fea0003800000 */
[----:B------:R-:W-:Y:S01]  /*1a20*/  BPT.TRAP 0x1 ;  /* 0x000000040000795c */ /* 0x000fe20000300000 */
.L_x_20:
[----:B-1----:R-:W-:Y:S05]  /*1a30*/  @P1 BRA `(.L_x_21) ;  /* 0x0000000000081947 */ /* 0x002fea0003800000 */
[----:B------:R-:W1:Y:S02]  /*1a40*/  SYNCS.PHASECHK.TRANS64.TRYWAIT P1, [UR8], R3 ;  /* 0x00000003ff0075a7 */ /* 0x000e640008020148 */
[----:B-1----:R-:W-:Y:S05]  /*1a50*/  @!P1 BRA `(.L_x_22) ;  /* 0x0000006400dc9947 */ /* 0x002fea0003800000 */
.L_x_21:
[----:B------:R-:W-:Y:S01]  /*1a60*/  ULEA UR12, UR5, UR45, 0xb ;  /* 0x0000002d050c7291 */ /* 0x000fe2000f8e583f */
[----:B------:R-:W-:Y:S01]  /*1a70*/  WARPGROUP.ARRIVE ;  /* 0x00000000000079c5 */ /* 0x000fe20000000000 */
[----:B------:R-:W-:Y:S01]  /*1a80*/  ULEA UR13, UR5, UR4, 0xb ;  /* 0x00000004050d7291 */ /* 0x000fe2000f8e583f */
[----:B------:R-:W-:Y:S01]  /*1a90*/  UMOV UR9, 0x40000040 ;  /* 0x4000004000097882 */ /* 0x000fe20000000000 */
[----:B------:R-:W-:-:S03]  /*1aa0*/  UMOV UR11, 0x40000040 ;  /* 0x40000040000b7882 */ /* 0x000fc60000000000 */
[----:B------:R-:W-:Y:S02]  /*1ab0*/  UMOV UR8, UR12 ;  /* 0x0000000c00087c82 */ /* 0x000fe40008000000 */
[----:B------:R-:W-:Y:S02]  /*1ac0*/  UMOV UR10, UR13 ;  /* 0x0000000d000a7c82 */ /* 0x000fe40008000000 */
[----:B------:R-:W-:Y:S01]  /*1ad0*/  HGMMA.64x128x16.F32.BF16 R24, gdesc[UR8], R24, gsb0 ;  /* 0x01e00000081879f0 */ /* 0x000fe20008001818 */
[----:B------:R-:W-:Y:S02]  /*1ae0*/  UIADD3 UR8, UR12, 0x2, URZ ;  /* 0x000000020c087890 */ /* 0x000fe4000fffe03f */
[----:B------:R-:W-:Y:S01]  /*1af0*/  UIADD3 UR10, UR13, 0x2, URZ ;  /* 0x000000020d0a7890 */ /* 0x000fe2000fffe03f */
[----:B------:R-:W-:Y:S01]  /*1b00*/  UMOV UR9, 0x40000040 ;  /* 0x4000004000097882 */ /* 0x000fe20000000000 */
[----:B------:R-:W-:Y:S01]  /*1b10*/  UMOV UR11, 0x40000040 ;  /* 0x40000040000b7882 */ /* 0x000fe20000000000 */
[----:B------:R-:W-:-:S02]  /*1b20*/  WARPGROUP.DEPBAR.LE gsb0, 0x0 ;  /* 0x00008000000079c5 */ /* 0x000fc40000010000 */
        /* <DEDUP_REMOVED lines=46> */
[----:B------:R-:W-:Y:S01]  /*1e10*/  BPT.TRAP 0x1 ;  /* 0x000000040000795c */ /* 0x000fe20000300000 */
.L_x_23:
[----:B------:R-:W-:Y:S01]  /*1e20*/  ULEA UR7, UR6, UR7, 0x3 ;  /* 0x0000000706077291 */ /* 0x000fe2000f8e183f */
[----:B------:R-:W-:-:S03]  /*1e30*/  ISETP.GT.U32.AND P1, PT, R18, 0x1, PT ;  /* 0x000000011200780c */ /* 0x000fc60003f24070 */
[----:B------:R-:W-:-:S04]  /*1e40*/  UIADD3 UR7, UR7, 0x38, URZ ;  /* 0x0000003807077890 */ /* 0x000fc8000fffe03f */
[----:B------:R-:W-:-:S09]  /*1e50*/  UPRMT UR7, URZ, 0x654, UR7 ;  /* 0x000006543f077896 */ /* 0x000fd20008000007 */
[----:B------:R-:W-:Y:S01]  /*1e60*/  SYNCS.ARRIVE.TRANS64.RED.A1T0 RZ, [UR7], RZ ;  /* 0x000000ffffff79a7 */ /* 0x000fe20008100407 */
[----:B------:R-:W-:Y:S05]  /*1e70*/  @P1 BRA `(.L_x_24) ;  /* 0x0000000000041947 */ /* 0x000fea0003800000 */
[----:B------:R-:W-:Y:S01]  /*1e80*/  BPT.TRAP 0x1 ;  /* 0x000000040000795c */ /* 0x000fe20000300000 */
.L_x_24:
[----:B------:R-:W-:Y:S01]  /*1e90*/  UIADD3 UR5, UR5, 0x1, URZ ;  /* 0x0000000105057890 */ /* 0x000fe2000fffe03f */
[C---:B------:R-:W-:Y:S01]  /*1ea0*/  ISETP.GT.AND P1, PT, R0.reuse, 0x1, PT ;  /* 0x000000010000780c */ /* 0x040fe20003f24270 */
[----:B------:R-:W-:Y:S01]  /*1eb0*/  UIADD3 UR6, UR6, 0x1, URZ ;  /* 0x0000000106067890 */ /* 0x000fe2000fffe03f */
[----:B------:R-:W-:Y:S01]  /*1ec0*/  VIADD R0, R0, 0xffffffff ;  /* 0xffffffff00007836 */ /* 0x000fe20000000000 */
[----:B------:R-:W-:Y:S02]  /*1ed0*/  UISETP.NE.AND UP0, UPT, UR5, 0x7, UPT ;  /* 0x000000070500788c */ /* 0x000fe4000bf05270 */
[----:B------:R-:W-:Y:S02]  /*1ee0*/  UISETP.NE.AND UP1, UPT, UR6, 0x7, UPT ;  /* 0x000000070600788c */ /* 0x000fe4000bf25270 */
[----:B------:R-:W-:Y:S02]  /*1ef0*/  USEL UR7, URZ, 0x1, UP0 ;  /* 0x000000013f077887 */ /* 0x000fe40008000000 */
[----:B------:R-:W-:-:S02]  /*1f00*/  USEL UR5, UR5, URZ, UP0 ;  /* 0x0000003f05057287 */ /* 0x000fc40008000000 */
[----:B------:R-:W-:Y:S02]  /*1f10*/  USEL UR6, UR6, URZ, UP1 ;  /* 0x0000003f06067287 */ /* 0x000fe40008800000 */
[----:B------:R-:W-:Y:S01]  /*1f20*/  LOP3.LUT R5, R5, UR7, RZ, 0x3c, !PT ;  /* 0x0000000705057c12 */ /* 0x000fe2000f8e3cff */
[----:B------:R-:W-:Y:S09]  /*1f30*/  @P1 BRA `(.L_x_25) ;  /* 0xfffffff800941947 */ /* 0x000ff2000383ffff */
.L_x_18:
[----:B01----:R-:W0:Y:S02]  /*1f40*/  LDC R0, c[0x0][0x28c] ;  /* 0x0000a300ff007b82 */ /* 0x003e240000000800 */
[----:B0-----:R-:W-:-:S13]  /*1f50*/  ISETP.GE.AND P1, PT, R0, 0x1, PT ;  /* 0x000000010000780c */ /* 0x001fda0003f26270 */
[----:B------:R-:W-:Y:S05]  /*1f60*/  @!P1 BRA `(.L_x_26) ;  /* 0x0000000000489947 */ /* 0x000fea0003800000 */
[----:B------:R-:W-:Y:S05]  /*1f70*/  @!P0 BRA `(.L_x_27) ;  /* 0x0000000000048947 */ /* 0x000fea0003800000 */
[----:B------:R-:W-:Y:S01]  /*1f80*/  BPT.TRAP 0x1 ;  /* 0x000000040000795c */ /* 0x000fe20000300000 */
.L_x_27:
[----:B------:R-:W0:Y:S01]  /*1f90*/  S2UR UR7, SR_CgaCtaId ;  /* 0x00000000000779c3 */ /* 0x000e220000008800 */
[----:B------:R-:W-:Y:S01]  /*1fa0*/  UIADD3 UR6, UR44, UR42, URZ ;  /* 0x0000002a2c067290 */ /* 0x000fe2000fffe03f */
[----:B------:R-:W-:-:S03]  /*1fb0*/  ISETP.GT.U32.AND P0, PT, R18, 0x1, PT ;  /* 0x000000011200780c */ /* 0x000fc60003f04070 */
[----:B------:R-:W-:-:S04]  /*1fc0*/  UIMAD.WIDE.U32 UR4, UR6, 0x24924925, URZ ;  /* 0x24924925060478a5 */ /* 0x000fc8000f8e003f */
[----:B------:R-:W-:-:S04]  /*1fd0*/  UIADD3 UR4, UR6, -UR5, URZ ;  /* 0x8000000506047290 */ /* 0x000fc8000fffe03f */
[----:B------:R-:W-:-:S03]  /*1fe0*/  ULEA.HI UR4, UR4, UR5, URZ, 0x1f ;  /* 0x0000000504047291 */ /* 0x000fc6000f8ff83f */
[----:B------:R-:W-:Y:S01]  /*1ff0*/  UMOV UR5, 0x400 ;  /* 0x0000040000057882 */ /* 0x000fe20000000000 */
[----:B------:R-:W-:-:S04]  /*2000*/  USHF.R.U32.HI UR4, URZ, 0x2, UR4 ;  /* 0x000000023f047899 */ /* 0x000fc80008011604 */
[----:B------:R-:W-:Y:S02]  /*2010*/  UIMAD UR4, UR4, -0x7, UR6 ;  /* 0xfffffff9040478a4 */ /* 0x000fe4000f8e0206 */
[----:B0-----:R-:W-:-:S04]  /*2020*/  ULEA UR5, UR7, UR5, 0x18 ;  /* 0x0000000507057291 */ /* 0x001fc8000f8ec03f */
[----:B------:R-:W-:-:S04]  /*2030*/  ULEA UR4, UR4, UR5, 0x3 ;  /* 0x0000000504047291 */ /* 0x000fc8000f8e183f */
[----:B------:R-:W-:-:S04]  /*2040*/  UIADD3 UR4, UR4, 0x38, URZ ;  /* 0x0000003804047890 */ /* 0x000fc8000fffe03f */
[----:B------:R-:W-:-:S09]  /*2050*/  UPRMT UR4, URZ, 0x654, UR4 ;  /* 0x000006543f047896 */ /* 0x000fd20008000004 */
[----:B------:R-:W-:Y:S01]  /*2060*/  SYNCS.ARRIVE.TRANS64.RED.A1T0 RZ, [UR4], RZ ;  /* 0x000000ffffff79a7 */ /* 0x000fe20008100404 */
[----:B------:R-:W-:Y:S05]  /*2070*/  @P0 BRA `(.L_x_26) ;  /* 0x0000000000040947 */ /* 0x000fea0003800000 */
[----:B------:R-:W-:Y:S01]  /*2080*/  BPT.TRAP 0x1 ;  /* 0x000000040000795c */ /* 0x000fe20000300000 */
.L_x_26:
[----:B------:R-:W-:Y:S01]  /*2090*/  UISETP.GE.U32.AND UP1, UPT, UR43, 0x7, UPT ;  /* 0x000000072b00788c */ /* 0x000fe2000bf26070 */
[----:B------:R-:W-:Y:S01]  /*20a0*/  IMAD.SHL.U32 R6, R100, 0x80, RZ ;  /* 0x0000008064067824 */ /* 0x000fe200078e00ff */
[----:B------:R-:W-:Y:S01]  /*20b0*/  UIADD3 UR42, UR43, UR42, URZ ;  /* 0x0000002a2b2a7290 */ /* 0x000fe2000fffe03f */
[----:B------:R-:W-:Y:S01]  /*20c0*/  SHF.R.S32.HI R11, RZ, 0x1f, R99 ;  /* 0x0000001fff0b7819 */ /* 0x000fe20000011463 */
[----:B------:R-:W-:Y:S01]  /*20d0*/  ULDC UR10, c[0x0][0x288] ;  /* 0x0000a200000a7ab9 */ /* 0x000fe20000000800 */
[----:B------:R-:W-:Y:S01]  /*20e0*/  IMAD.SHL.U32 R10, R101, 0x80, RZ ;  /* 0x00000080650a7824 */ /* 0x000fe200078e00ff */
[C---:B------:R-:W-:Y:S01]  /*20f0*/  LOP3.LUT R8, R6.reuse, 0x6, R93, 0xf8, !PT ;  /* 0x0000000606087812 */ /* 0x040fe200078ef85d */
[----:B------:R-:W-:Y:S01]  /*2100*/  UISETP.GT.U32.AND UP0, UPT, UR42, 0x6, UPT ;  /* 0x000000062a00788c */ /* 0x000fe2000bf04070 */
[----:B------:R-:W-:Y:S01]  /*2110*/  ISETP.GE.AND P0, PT, R6, UR10, PT ;  /* 0x0000000a06007c0c */ /* 0x000fe2000bf06270 */
[----:B------:R-:W-:Y:S01]  /*2120*/  ULDC.64 UR6, c[0x0][0x5d0] ;  /* 0x0001740000067ab9 */ /* 0x000fe20000000a00 */
[----:B------:R-:W-:Y:S01]  /*2130*/  ULDC UR11, c[0x0][0x284] ;  /* 0x0000a100000b7ab9 */ /* 0x000fe20000000800 */
[----:B------:R-:W-:Y:S01]  /*2140*/  @UP1 UIMAD.WIDE.U32 UR4, UR42, 0x24924925, URZ ;  /* 0x249249252a0418a5 */ /* 0x000fe2000f8e003f */
[----:B------:R-:W-:Y:S01]  /*2150*/  SHF.R.S32.HI R9, RZ, 0x1f, R8 ;  /* 0x0000001fff097819 */ /* 0x000fe20000011408 */
[----:B------:R-:W-:Y:S01]  /*2160*/  IMAD R0, R11, UR6, RZ ;  /* 0x000000060b007c24 */ /* 0x000fe2000f8e02ff */
[----:B------:R-:W-:Y:S01]  /*2170*/  UISETP.LT.U32.AND UP0, UPT, UR43, 0x7, UP0 ;  /* 0x000000072b00788c */ /* 0x000fe20008701070 */
[----:B------:R-:W-:Y:S01]  /*2180*/  ISETP.GE.OR P0, PT, R10, UR11, P0 ;  /* 0x0000000b0a007c0c */ /* 0x000fe20008706670 */
[----:B------:R-:W-:Y:S01]  /*2190*/  @UP1 UIADD3 UR4, UR42, -UR5, URZ ;  /* 0x800000052a041290 */ /* 0x000fe2000fffe03f */
[C---:B------:R-:W-:Y:S01]  /*21a0*/  IMAD R3, R99.reuse, UR7, R0 ;  /* 0x0000000763037c24 */ /* 0x040fe2000f8e0200 */
[----:B------:R-:W-:Y:S01]  /*21b0*/  ULDC.64 UR8, c[0x0][0x5c8] ;  /* 0x0001720000087ab9 */ /* 0x000fe20000000a00 */
[----:B------:R-:W-:Y:S01]  /*21c0*/  IMAD.WIDE.U32 R4, R99, UR6, R8 ;  /* 0x0000000663047c25 */ /* 0x000fe2000f8e0008 */
[----:B------:R-:W-:-:S02]  /*21d0*/  USEL UR6, URZ, 0x1, !UP0 ;  /* 0x000000013f067887 */ /* 0x000fc4000c000000 */
[----:B------:R-:W-:Y:S01]  /*21e0*/  @UP1 ULEA.HI UR4, UR4, UR5, URZ, 0x1f ;  /* 0x0000000504041291 */ /* 0x000fe2000f8ff83f */
[----:B------:R-:W-:Y:S01]  /*21f0*/  IMAD.WIDE R100, R101, 0x80, R22 ;  /* 0x0000008065647825 */ /* 0x000fe200078e0216 */
[----:B------:R-:W-:Y:S02]  /*2200*/  ULOP3.LUT UR40, UR40, UR6, URZ, 0x3c, !UPT ;  /* 0x0000000628287292 */ /* 0x000fe4000f8e3c3f */
[----:B------:R-:W-:Y:S01]  /*2210*/  @UP1 USHF.R.U32.HI UR4, URZ, 0x2, UR4 ;  /* 0x000000023f041899 */ /* 0x000fe20008011604 */
[----:B------:R-:W-:Y:S02]  /*2220*/  IMAD.IADD R5, R5, 0x1, R3 ;  /* 0x0000000105057824 */ /* 0x000fe400078e0203 */
[----:B------:R-:W-:Y:S01]  /*2230*/  IMAD R3, R101, UR8, RZ ;  /* 0x0000000865037c24 */ /* 0x000fe2000f8e02ff */
[----:B------:R-:W-:Y:S01]  /*2240*/  @UP1 ULOP3.LUT UR40, UR40, 0x1, UR4, 0x78, !UPT ;  /* 0x0000000128281892 */ /* 0x000fe2000f8e7804 */
[----:B------:R-:W-:-:S04]  /*2250*/  IMAD.WIDE.U32 R102, R100, UR8, R4 ;  /* 0x0000000864667c25 */ /* 0x000fc8000f8e0004 */
[----:B------:R-:W-:Y:S02]  /*2260*/  IMAD R7, R100, UR9, R3 ;  /* 0x0000000964077c24 */ /* 0x000fe4000f8e0203 */
[----:B------:R-:W-:Y:S01]  /*2270*/  IMAD.MOV.U32 R0, RZ, RZ, -0x1 ;  /* 0xffffffffff007424 */ /* 0x000fe200078e00ff */
[----:B------:R-:W-:Y:S06]  /*2280*/  @P0 BRA `(.L_x_28) ;  /* 0x00000040001c0947 */ /* 0x000fec0003800000 */
[----:B-----5:R-:W-:Y:S01]  /*2290*/  FSETP.NEU.AND P0, PT, R88, RZ, PT ;  /* 0x000000ff5800720b */ /* 0x020fe20003f0d000 */
[----:B------:R-:W-:Y:S01]  /*22a0*/  IMAD.IADD R4, R89, 0x1, -R6 ;  /* 0x0000000159047824 */ /* 0x000fe200078e0a06 */
[----:B------:R-:W-:Y:S01]  /*22b0*/  BSSY B0, `(.L_x_28) ;  /* 0x0000404000007945 */ /* 0x000fe20003800000 */
[----:B------:R-:W-:Y:S02]  /*22c0*/  IMAD.IADD R3, R97, 0x1, -R10 ;  /* 0x0000000161037824 */ /* 0x000fe400078e0a0a */
[----:B------:R-:W-:Y:S01]  /*22d0*/  IMAD.IADD R113, R103, 0x1, R7 ;  /* 0x0000000167717824 */ /* 0x000fe200078e0207 */
[----:B------:R-:W-:-:S04]  /*22e0*/  ISETP.GT.AND P2, PT, R4, RZ, PT ;  /* 0x000000ff0400720c */ /* 0x000fc80003f44270 */
[----:B------:R-:W-:-:S03]  /*22f0*/  ISETP.GT.AND P1, PT, R3, RZ, P2 ;  /* 0x000000ff0300720c */ /* 0x000fc60001724270 */
[----:B------:R-:W-:Y:S10]  /*2300*/  @!P0 BRA `(.L_x_29) ;  /* 0x0000002c00288947 */ /* 0x000ff40003800000 */
[----:B------:R-:W0:Y:S01]  /*2310*/  LDC.64 R106, c[0x0][0x5b8] ;  /* 0x00016e00ff6a7b82 */ /* 0x000e220000000a00 */
[----:B------:R-:W-:-:S07]  /*2320*/  ULDC.64 UR4, c[0x0][0x5c0] ;  /* 0x0001700000047ab9 */ /* 0x000fce0000000a00 */
[----:B------:R-:W1:Y:S08]  /*2330*/  LDC.64 R108, c[0x0][0x5b0] ;  /* 0x00016c00ff6c7b82 */ /* 0x000e700000000a00 */
[----:B------:R-:W2:Y:S01]  /*2340*/  LDC.64 R110, c[0x0][0x5a8] ;  /* 0x00016a00ff6e7b82 */ /* 0x000ea20000000a00 */
[-C--:B0-----:R-:W-:Y:S02]  /*2350*/  IMAD R6, R11, R106.reuse, RZ ;  /* 0x0000006a0b067224 */ /* 0x081fe400078e02ff */
[----:B------:R-:W-:-:S04]  /*2360*/  IMAD.WIDE.U32 R104, R99, R106, R8 ;  /* 0x0000006a63687225 */ /* 0x000fc800078e0008 */
[----:B------:R-:W-:Y:S02]  /*2370*/  IMAD R103, R99, R107, R6 ;  /* 0x0000006b63677224 */ /* 0x000fe400078e0206 */
[-C--:B-1----:R-:W-:Y:S02]  /*2380*/  IMAD R5, R101, R108.reuse, RZ ;  /* 0x0000006c65057224 */ /* 0x082fe400078e02ff */
[----:B------:R-:W-:Y:S02]  /*2390*/  IMAD.IADD R13, R105, 0x1, R103 ;  /* 0x00000001690d7824 */ /* 0x000fe400078e0267 */
[----:B------:R-:W-:Y:S02]  /*23a0*/  IMAD.MOV.U32 R12, RZ, RZ, R104 ;  /* 0x000000ffff0c7224 */ /* 0x000fe400078e0068 */
[C---:B------:R-:W-:Y:S02]  /*23b0*/  IMAD R107, R100.reuse, R109, R5 ;  /* 0x0000006d646b7224 */ /* 0x040fe400078e0205 */
[----:B------:R-:W-:-:S04]  /*23c0*/  IMAD.WIDE.U32 R6, R100, R108, R12 ;  /* 0x0000006c64067225 */ /* 0x000fc800078e000c */
[----:B------:R-:W-:Y:S01]  /*23d0*/  IMAD.IADD R5, R7, 0x1, R107 ;  /* 0x0000000107057824 */ /* 0x000fe200078e026b */
[----:B--2---:R-:W-:-:S04]  /*23e0*/  LEA R14, P0, R6, R110, 0x1 ;  /* 0x0000006e060e7211 */ /* 0x004fc800078008ff */
[----:B------:R-:W-:-:S05]  /*23f0*/  LEA.HI.X R15, R6, R111, R5, 0x1, P0 ;  /* 0x0000006f060f7211 */ /* 0x000fca00000f0c05 */
[----:B------:R0:W2:Y:S01]  /*2400*/  @P1 LDG.E.LTC128B.U16 R5, desc[UR36][R14.64] ;  /* 0x000000240e051981 */ /* 0x0000a2000c1e1520 */
[----:B------:R-:W-:Y:S01]  /*2410*/  LEA R10, P0, R102, UR4, 0x1 ;  /* 0x00000004660a7c11 */ /* 0x000fe2000f8008ff */
[----:B------:R-:W-:Y:S01]  /*2420*/  IMAD.WIDE.U32 R6, R100, R108, R8 ;  /* 0x0000006c64067225 */ /* 0x000fe200078e0008 */
[----:B------:R-:W-:Y:S03]  /*2430*/  BSSY B1, `(.L_x_30) ;  /* 0x0000012000017945 */ /* 0x000fe60003800000 */
[----:B------:R-:W-:Y:S02]  /*2440*/  IMAD.IADD R7, R107, 0x1, R7 ;  /* 0x000000016b077824 */ /* 0x000fe400078e0207 */
[----:B------:R-:W-:Y:S01]  /*2450*/  IMAD.WIDE.U32 R20, R99, R106, R6 ;  /* 0x0000006a63147225 */ /* 0x000fe200078e0006 */
[----:B0-----:R-:W-:-:S03]  /*2460*/  SHF.L.U64.HI R15, R108, 0x3, R109 ;  /* 0x000000036c0f7819 */ /* 0x001fc6000001026d */
[----:B------:R-:W-:Y:S01]  /*2470*/  IMAD.IADD R7, R103, 0x1, R21 ;  /* 0x0000000167077824 */ /* 0x000fe200078e0215 */
[----:B------:R-:W-:Y:S01]  /*2480*/  LEA R6, P4, R20, R110, 0x1 ;  /* 0x0000006e14067211 */ /* 0x000fe200078808ff */
[----:B------:R-:W-:-:S03]  /*2490*/  IMAD.SHL.U32 R14, R108, 0x8, RZ ;  /* 0x000000086c0e7824 */ /* 0x000fc600078e00ff */
[----:B------:R-:W-:Y:S01]  /*24a0*/  LEA.HI.X R7, R20, R111, R7, 0x1, P4 ;  /* 0x0000006f14077211 */ /* 0x000fe200020f0c07 */
[----:B--2---:R-:W-:-:S04]  /*24b0*/  IMAD.U32 R11, R5, 0x10000, RZ ;  /* 0x00010000050b7824 */ /* 0x004fc800078e00ff */
[----:B------:R-:W-:-:S04]  /*24c0*/  FMUL R11, R11, R88 ;  /* 0x000000580b0b7220 */ /* 0x000fc80000400000 */
[----:B------:R-:W-:Y:S01]  /*24d0*/  FFMA R24, R24, R19, R11 ;  /* 0x0000001318187223 */ /* 0x000fe2000000000b */
[----:B------:R-:W-:Y:S02]  /*24e0*/  LEA.HI.X R11, R102, UR5, R113, 0x1, P0 ;  /* 0x00000005660b7c11 */ /* 0x000fe400080f0c71 */
[----:B------:R-:W-:Y:S02]  /*24f0*/  ISETP.GT.AND P0, PT, R4, 0x1, PT ;  /* 0x000000010400780c */ /* 0x000fe40003f04270 */
[----:B------:R-:W-:Y:S02]  /*2500*/  F2FP.BF16.F32.PACK_AB R24, RZ, R24 ;  /* 0x00000018ff18723e */ /* 0x000fe400000010ff */
[----:B------:R-:W-:-:S03]  /*2510*/  ISETP.GT.AND P3, PT, R3, RZ, P0 ;  /* 0x000000ff0300720c */ /* 0x000fc60000764270 */
[----:B------:R0:W-:Y:S10]  /*2520*/  @P1 STG.E.U16 desc[UR36][R10.64], R24 ;  /* 0x000000180a001986 */ /* 0x0001f4000c101524 */
[----:B------:R-:W-:Y:S05]  /*2530*/  @!P3 BRA `(.L_x_31) ;  /* 0x000000000004b947 */ /* 0x000fea0003800000 */
[----:B------:R1:W5:Y:S02]  /*2540*/  LDG.E.LTC128B.U16 R5, desc[UR36][R6.64+0x2] ;  /* 0x0000022406057981 */ /* 0x000364000c1e1520 */
.L_x_31:
[----:B------:R-:W-:Y:S05]  /*2550*/  BSYNC B1 ;  /* 0x0000000000017941 */ /* 0x000fea0003800000 */
.L_x_30:
[----:B-----5:R-:W-:Y:S01]  /*2560*/  IMAD.U32 R101, R5, 0x10000, RZ ;  /* 0x0001000005657824 */ /* 0x020fe200078e00ff */
[----:B------:R-:W-:Y:S01]  /*2570*/  ISETP.GT.AND P2, PT, R3, 0x8, P2 ;  /* 0x000000080300780c */ /* 0x000fe20001744270 */
[----:B------:R-:W-:Y:S01]  /*2580*/  IMAD.WIDE.U32 R20, R100, R108, R14 ;  /* 0x0000006c64147225 */ /* 0x000fe200078e000e */
[----:B0-----:R-:W-:-:S03]  /*2590*/  PRMT R24, R5, 0x7610, R24 ;  /* 0x0000761005187816 */ /* 0x001fc60000000018 */
[----:B------:R-:W-:Y:S01]  /*25a0*/  FMUL R12, R101, R88 ;  /* 0x00000058650c7220 */ /* 0x000fe20000400000 */
[----:B------:R-:W-:Y:S01]  /*25b0*/  IMAD.IADD R107, R107, 0x1, R21 ;  /* 0x000000016b6b7824 */ /* 0x000fe200078e0215 */
[----:B------:R-:W-:Y:S02]  /*25c0*/  IADD3 R104, P1, R104, R20, RZ ;  /* 0x0000001468687210 */ /* 0x000fe40007f3e0ff */
[----:B------:R-:W-:-:S03]  /*25d0*/  FFMA R12, R25, R19, R12 ;  /* 0x00000013190c7223 */ /* 0x000fc6000000000c */
[----:B------:R-:W-:Y:S02]  /*25e0*/  IMAD.X R13, R107, 0x1, R13, P1 ;  /* 0x000000016b0d7824 */ /* 0x000fe400008e060d */
[----:B------:R-:W-:Y:S02]  /*25f0*/  F2FP.BF16.F32.PACK_AB R12, RZ, R12 ;  /* 0x0000000cff0c723e */ /* 0x000fe400000010ff */
[----:B------:R-:W-:Y:S02]  /*2600*/  LEA R14, P1, R104, R110, 0x1 ;  /* 0x0000006e680e7211 */ /* 0x000fe400078208ff */
[----:B------:R-:W-:Y:S02]  /*2610*/  PRMT R21, R12, 0x7610, R21 ;  /* 0x000076100c157816 */ /* 0x000fe40000000015 */
[----:B------:R-:W-:-:S03]  /*2620*/  LEA.HI.X R15, R104, R111, R13, 0x1, P1 ;  /* 0x0000006f680f7211 */ /* 0x000fc600008f0c0d */
[----:B------:R0:W-:Y:S04]  /*2630*/  @P3 STG.E.U16 desc[UR36][R10.64+0x2], R21 ;  /* 0x000002150a003986 */ /* 0x0001e8000c101524 */
[----:B------:R-:W2:Y:S01]  /*2640*/  @P2 LDG.E.LTC128B.U16 R24, desc[UR36][R14.64] ;  /* 0x000000240e182981 */ /* 0x000ea2000c1e1520 */
[----:B------:R-:W-:Y:S01]  /*2650*/  IADD3 R20, P1, R8, R20, RZ ;  /* 0x0000001408147210 */ /* 0x000fe20007f3e0ff */
[----:B------:R-:W-:Y:S01]  /*2660*/  BSSY B1, `(.L_x_32) ;  /* 0x0000011000017945 */ /* 0x000fe20003800000 */
[C---:B------:R-:W-:Y:S02]  /*2670*/  SHF.L.U64.HI R13, R92.reuse, 0x1, R91 ;  /* 0x000000015c0d7819 */ /* 0x040fe4000001025b */
[----:B------:R-:W-:Y:S01]  /*2680*/  ISETP.GT.AND P0, PT, R3, 0x8, P0 ;  /* 0x000000080300780c */ /* 0x000fe20000704270 */
[----:B0-----:R-:W-:Y:S01]  /*2690*/  IMAD.X R21, R9, 0x1, R107, P1 ;  /* 0x0000000109157824 */ /* 0x001fe200008e066b */
[----:B------:R-:W-:Y:S01]  /*26a0*/  LEA R12, P1, R92, R10, 0x1 ;  /* 0x0000000a5c0c7211 */ /* 0x000fe200078208ff */
[----:B------:R-:W-:-:S04]  /*26b0*/  IMAD.WIDE.U32 R20, R99, R106, R20 ;  /* 0x0000006a63147225 */ /* 0x000fc800078e0014 */
[----:B------:R-:W-:Y:S01]  /*26c0*/  IMAD.X R13, R13, 0x1, R11, P1 ;  /* 0x000000010d0d7824 */ /* 0x000fe200008e060b */
[----:B------:R-:W-:Y:S01]  /*26d0*/  LEA R8, P3, R20, R110, 0x1 ;  /* 0x0000006e14087211 */ /* 0x000fe200078608ff */
[----:B------:R-:W-:-:S05]  /*26e0*/  IMAD.IADD R9, R103, 0x1, R21 ;  /* 0x0000000167097824 */ /* 0x000fca00078e0215 */
[----:B------:R-:W-:Y:S01]  /*26f0*/  LEA.HI.X R9, R20, R111, R9, 0x1, P3 ;  /* 0x0000006f14097211 */ /* 0x000fe200018f0c09 */
[----:B--2---:R-:W-:-:S04]  /*2700*/  IMAD.U32 R5, R24, 0x10000, RZ ;  /* 0x0001000018057824 */ /* 0x004fc800078e00ff */
[----:B------:R-:W-:-:S04]  /*2710*/  FMUL R5, R5, R88 ;  /* 0x0000005805057220 */ /* 0x000fc80000400000 */
[----:B------:R-:W-:-:S05]  /*2720*/  FFMA R5, R26, R19, R5 ;  /* 0x000000131a057223 */ /* 0x000fca0000000005 */
[----:B------:R-:W-:-:S05]  /*2730*/  F2FP.BF16.F32.PACK_AB R5, RZ, R5 ;  /* 0x00000005ff05723e */ /* 0x000fca00000010ff */
[----:B------:R0:W-:Y:S01]  /*2740*/  @P2 STG.E.U16 desc[UR36][R12.64], R5 ;  /* 0x000000050c002986 */ /* 0x0001e2000c101524 */
[----:B------:R-:W-:Y:S05]  /*2750*/  @!P0 BRA `(.L_x_33) ;  /* 0x0000000000048947 */ /* 0x000fea0003800000 */
[----:B------:R2:W5:Y:S02]  /*2760*/  LDG.E.LTC128B.U16 R24, desc[UR36][R8.64+0x2] ;  /* 0x0000022408187981 */ /* 0x000564000c1e1520 */
.L_x_33:
[----:B------:R-:W-:Y:S05]  /*2770*/  BSYNC B1 ;  /* 0x0000000000017941 */ /* 0x000fea0003800000 */
.L_x_32:
[----:B0----5:R-:W-:Y:S01]  /*2780*/  IMAD.U32 R5, R24, 0x10000, RZ ;  /* 0x0001000018057824 */ /* 0x021fe200078e00ff */
[----:B------:R-:W-:Y:S01]  /*2790*/  ISETP.GT.AND P1, PT, R4, 0x8, PT ;  /* 0x000000080400780c */ /* 0x000fe20003f24270 */
[----:B------:R-:W-:Y:S02]  /*27a0*/  BSSY B1, `(.L_x_34) ;  /* 0x0000008000017945 */ /* 0x000fe40003800000 */
[----:B------:R-:W-:Y:S01]  /*27b0*/  FMUL R14, R5, R88 ;  /* 0x00000058050e7220 */ /* 0x000fe20000400000 */
[----:B------:R-:W-:-:S03]  /*27c0*/  ISETP.GT.AND P2, PT, R3, RZ, P1 ;  /* 0x000000ff0300720c */ /* 0x000fc60000f44270 */
[----:B------:R-:W-:-:S05]  /*27d0*/  FFMA R14, R27, R19, R14 ;  /* 0x000000131b0e7223 */ /* 0x000fca000000000e */
[----:B------:R-:W-:-:S05]  /*27e0*/  F2FP.BF16.F32.PACK_AB R14, RZ, R14 ;  /* 0x0000000eff0e723e */ /* 0x000fca00000010ff */
[----:B------:R0:W-:Y:S01]  /*27f0*/  @P0 STG.E.U16 desc[UR36][R12.64+0x2], R14 ;  /* 0x0000020e0c000986 */ /* 0x0001e2000c101524 */
[----:B------:R-:W-:Y:S05]  /*2800*/  @!P2 BRA `(.L_x_35) ;  /* 0x000000000004a947 */ /* 0x000fea0003800000 */
[----:B------:R3:W5:Y:S02]  /*2810*/  LDG.E.LTC128B.U16 R24, desc[UR36][R6.64+0x10] ;  /* 0x0000102406187981 */ /* 0x000764000c1e1520 */
.L_x_35:
[----:B------:R-:W-:Y:S05]  /*2820*/  BSYNC B1 ;  /* 0x0000000000017941 */ /* 0x000fea0003800000 */
.L_x_34:
[----:B-----5:R-:W-:Y:S01]  /*2830*/  IMAD.U32 R5, R24, 0x10000, RZ ;  /* 0x0001000018057824 */ /* 0x020fe200078e00ff */
        /* <DEDUP_REMOVED lines=9> */
.L_x_37:
[----:B------:R-:W-:Y:S05]  /*28d0*/  BSYNC B1 ;  /* 0x0000000000017941 */ /* 0x000fea0003800000 */
.L_x_36:
[----:B----45:R-:W-:Y:S01]  /*28e0*/  IMAD.U32 R5, R24, 0x10000, RZ ;  /* 0x0001000018057824 */ /* 0x030fe200078e00ff */
[----:B------:R-:W-:Y:S01]  /*28f0*/  ISETP.GT.AND P1, PT, R3, 0x8, P1 ;  /* 0x000000080300780c */ /* 0x000fe20000f24270 */
[----:B------:R-:W-:Y:S02]  /*2900*/  BSSY B1, `(.L_x_38) ;  /* 0x0000007000017945 */ /* 0x000fe40003800000 */
[----:B0-----:R-:W-:-:S04]  /*2910*/  FMUL R14, R5, R88 ;  /* 0x00000058050e7220 */ /* 0x001fc80000400000 */
[----:B------:R-:W-:-:S05]  /*2920*/  FFMA R14, R29, R19, R14 ;  /* 0x000000131d0e7223 */ /* 0x000fca000000000e */
[----:B------:R-:W-:-:S05]  /*2930*/  F2FP.BF16.F32.PACK_AB R14, RZ, R14 ;  /* 0x0000000eff0e723e */ /* 0x000fca00000010ff */
[----:B------:R0:W-:Y:S01]  /*2940*/  @P3 STG.E.U16 desc[UR36][R10.64+0x12], R14 ;  /* 0x0000120e0a003986 */ /* 0x0001e2000c101524 */
[----:B------:R-:W-:Y:S05]  /*2950*/  @!P1 BRA `(.L_x_39) ;  /* 0x0000000000049947 */ /* 0x000fea0003800000 */
[----:B------:R4:W5:Y:S02]  /*2960*/  LDG.E.LTC128B.U16 R24, desc[UR36][R8.64+0x10] ;  /* 0x0000102408187981 */ /* 0x000964000c1e1520 */
.L_x_39:
[----:B------:R-:W-:Y:S05]  /*2970*/  BSYNC B1 ;  /* 0x0000000000017941 */ /* 0x000fea0003800000 */
.L_x_38:
[----:B-----5:R-:W-:Y:S01]  /*2980*/  IMAD.U32 R5, R24, 0x10000, RZ ;  /* 0x0001000018057824 */ /* 0x020fe200078e00ff */
[----:B------:R-:W-:Y:S01]  /*2990*/  ISETP.GT.AND P0, PT, R3, 0x8, P0 ;  /* 0x000000080300780c */ /* 0x000fe20000704270 */
[----:B------:R-:W-:Y:S02]  /*29a0*/  BSSY B1, `(.L_x_40) ;  /* 0x0000007000017945 */ /* 0x000fe40003800000 */
[----:B------:R-:W-:-:S04]  /*29b0*/  FMUL R5, R5, R88 ;  /* 0x0000005805057220 */ /* 0x000fc80000400000 */
[----:B------:R-:W-:-:S05]  /*29c0*/  FFMA R5, R30, R19, R5 ;  /* 0x000000131e057223 */ /* 0x000fca0000000005 */
[----:B------:R-:W-:-:S05]  /*29d0*/  F2FP.BF16.F32.PACK_AB R5, RZ, R5 ;  /* 0x00000005ff05723e */ /* 0x000fca00000010ff */
[----:B------:R0:W-:Y:S01]  /*29e0*/  @P1 STG.E.U16 desc[UR36][R12.64+0x10], R5 ;  /* 0x000010050c001986 */ /* 0x0001e2000c101524 */
[----:B------:R-:W-:Y:S05]  /*29f0*/  @!P0 BRA `(.L_x_41) ;  /* 0x0000000000048947 */ /* 0x000fea0003800000 */
[----:B------:R0:W5:Y:S02]  /*2a00*/  LDG.E.LTC128B.U16 R24, desc[UR36][R8.64+0x12] ;  /* 0x0000122408187981 */ /* 0x000164000c1e1520 */
.L_x_41:
[----:B------:R-:W-:Y:S05]  /*2a10*/  BSYNC B1 ;  /* 0x0000000000017941 */ /* 0x000fea0003800000 */
.L_x_40:
        /* <DEDUP_REMOVED lines=10> */
.L_x_43:
[----:B------:R-:W-:Y:S05]  /*2ac0*/  BSYNC B1 ;  /* 0x0000000000017941 */ /* 0x000fea0003800000 */
.L_x_42:
        /* <DEDUP_REMOVED lines=10> */
.L_x_45:
[----:B------:R-:W-:Y:S05]  /*2b70*/  BSYNC B1 ;  /* 0x0000000000017941 */ /* 0x000fea0003800000 */
.L_x_44:
[----:B0----5:R-:W-:Y:S01]  /*2b80*/  IMAD.U32 R5, R24, 0x10000, RZ ;  /* 0x0001000018057824 */ /* 0x021fe200078e00ff */
        /* <DEDUP_REMOVED lines=8> */
.L_x_47:
[----:B------:R-:W-:Y:S05]  /*2c10*/  BSYNC B1 ;  /* 0x0000000000017941 */ /* 0x000fea0003800000 */
.L_x_46:
        /* <DEDUP_REMOVED lines=9> */
.L_x_49:
[----:B------:R-:W-:Y:S05]  /*2cb0*/  BSYNC B1 ;  /* 0x0000000000017941 */ /* 0x000fea0003800000 */
.L_x_48:
        /* <DEDUP_REMOVED lines=10> */
.L_x_51:
[----:B------:R-:W-:Y:S05]  /*2d60*/  BSYNC B1 ;  /* 0x0000000000017941 */ /* 0x000fea0003800000 */
.L_x_50:
        /* <DEDUP_REMOVED lines=10> */
.L_x_53:
[----:B------:R-:W-:Y:S05]  /*2e10*/  BSYNC B1 ;  /* 0x0000000000017941 */ /* 0x000fea0003800000 */
.L_x_52:
        /* <DEDUP_REMOVED lines=9> */
.L_x_55:
[----:B------:R-:W-:Y:S05]  /*2eb0*/  BSYNC B1 ;  /* 0x0000000000017941 */ /* 0x000fea0003800000 */
.L_x_54:
        /* <DEDUP_REMOVED lines=9> */
.L_x_57:
[----:B------:R-:W-:Y:S05]  /*2f50*/  BSYNC B1 ;  /* 0x0000000000017941 */ /* 0x000fea0003800000 */
.L_x_56:
        /* <DEDUP_REMOVED lines=10> */
.L_x_59:
[----:B------:R-:W-:Y:S05]  /*3000*/  BSYNC B1 ;  /* 0x0000000000017941 */ /* 0x000fea0003800000 */
.L_x_58:
        /* <DEDUP_REMOVED lines=10> */
.L_x_61:
[----:B------:R-:W-:Y:S05]  /*30b0*/  BSYNC B1 ;  /* 0x0000000000017941 */ /* 0x000fea0003800000 */
.L_x_60:
        /* <DEDUP_REMOVED lines=9> */
.L_x_63:
[----:B------:R-:W-:Y:S05]  /*3150*/  BSYNC B1 ;  /* 0x0000000000017941 */ /* 0x000fea0003800000 */
.L_x_62:
        /* <DEDUP_REMOVED lines=9> */
.L_x_65:
[----:B------:R-:W-:Y:S05]  /*31f0*/  BSYNC B1 ;  /* 0x0000000000017941 */ /* 0x000fea0003800000 */
.L_x_64:
        /* <DEDUP_REMOVED lines=10> */
.L_x_67:
[----:B------:R-:W-:Y:S05]  /*32a0*/  BSYNC B1 ;  /* 0x0000000000017941 */ /* 0x000fea0003800000 */
.L_x_66:
        /* <DEDUP_REMOVED lines=10> */
.L_x_69:
[----:B------:R-:W-:Y:S05]  /*3350*/  BSYNC B1 ;  /* 0x0000000000017941 */ /* 0x000fea0003800000 */
.L_x_68:
        /* <DEDUP_REMOVED lines=9> */
.L_x_71:
[----:B------:R-:W-:Y:S05]  /*33f0*/  BSYNC B1 ;  /* 0x0000000000017941 */ /* 0x000fea0003800000 */
.L_x_70:
        /* <DEDUP_REMOVED lines=9> */
.L_x_73:
[----:B------:R-:W-:Y:S05]  /*3490*/  BSYNC B1 ;  /* 0x0000000000017941 */ /* 0x000fea0003800000 */
.L_x_72:
        /* <DEDUP_REMOVED lines=10> */
.L_x_75:
[----:B------:R-:W-:Y:S05]  /*3540*/  BSYNC B1 ;  /* 0x0000000000017941 */ /* 0x000fea0003800000 */
.L_x_74:
        /* <DEDUP_REMOVED lines=10> */
.L_x_77:
[----:B------:R-:W-:Y:S05]  /*35f0*/  BSYNC B1 ;  /* 0x0000000000017941 */ /* 0x000fea0003800000 */
.L_x_76:
        /* <DEDUP_REMOVED lines=9> */
.L_x_79:
[----:B------:R-:W-:Y:S05]  /*3690*/  BSYNC B1 ;  /* 0x0000000000017941 */ /* 0x000fea0003800000 */
.L_x_78:
        /* <DEDUP_REMOVED lines=9> */
.L_x_81:
[----:B------:R-:W-:Y:S05]  /*3730*/  BSYNC B1 ;  /* 0x0000000000017941 */ /* 0x000fea0003800000 */
.L_x_80:
        /* <DEDUP_REMOVED lines=10> */
.L_x_83:
[----:B------:R-:W-:Y:S05]  /*37e0*/  BSYNC B1 ;  /* 0x0000000000017941 */ /* 0x000fea0003800000 */
.L_x_82:
        /* <DEDUP_REMOVED lines=10> */
.L_x_85:
[----:B------:R-:W-:Y:S05]  /*3890*/  BSYNC B1 ;  /* 0x0000000000017941 */ /* 0x000fea0003800000 */
.L_x_84:
        /* <DEDUP_REMOVED lines=9> */
.L_x_87:
[----:B------:R-:W-:Y:S05]  /*3930*/  BSYNC B1 ;  /* 0x0000000000017941 */ /* 0x000fea0003800000 */
.L_x_86:
        /* <DEDUP_REMOVED lines=9> */
.L_x_89:
[----:B------:R-:W-:Y:S05]  /*39d0*/  BSYNC B1 ;  /* 0x0000000000017941 */ /* 0x000fea0003800000 */
.L_x_88:
        /* <DEDUP_REMOVED lines=10> */
.L_x_91:
[----:B------:R-:W-:Y:S05]  /*3a80*/  BSYNC B1 ;  /* 0x0000000000017941 */ /* 0x000fea0003800000 */
.L_x_90:
        /* <DEDUP_REMOVED lines=10> */
.L_x_93:
[----:B------:R-:W-:Y:S05]  /*3b30*/  BSYNC B1 ;  /* 0x0000000000017941 */ /* 0x000fea0003800000 */
.L_x_92:
        /* <DEDUP_REMOVED lines=9> */
.L_x_95:
[----:B------:R-:W-:Y:S05]  /*3bd0*/  BSYNC B1 ;  /* 0x0000000000017941 */ /* 0x000fea0003800000 */
.L_x_94:
        /* <DEDUP_REMOVED lines=9> */
.L_x_97:
[----:B------:R-:W-:Y:S05]  /*3c70*/  BSYNC B1 ;  /* 0x0000000000017941 */ /* 0x000fea0003800000 */
.L_x_96:
        /* <DEDUP_REMOVED lines=10> */
.L_x_99:
[----:B------:R-:W-:Y:S05]  /*3d20*/  BSYNC B1 ;  /* 0x0000000000017941 */ /* 0x000fea0003800000 */
.L_x_98:
        /* <DEDUP_REMOVED lines=10> */
.L_x_101:
[----:B------:R-:W-:Y:S05]  /*3dd0*/  BSYNC B1 ;  /* 0x0000000000017941 */ /* 0x000fea0003800000 */
.L_x_100:
        /* <DEDUP_REMOVED lines=9> */
.L_x_103:
[----:B------:R-:W-:Y:S05]  /*3e70*/  BSYNC B1 ;  /* 0x0000000000017941 */ /* 0x000fea0003800000 */
.L_x_102:
        /* <DEDUP_REMOVED lines=9> */
.L_x_105:
[----:B------:R-:W-:Y:S05]  /*3f10*/  BSYNC B1 ;  /* 0x0000000000017941 */ /* 0x000fea0003800000 */
.L_x_104:
        /* <DEDUP_REMOVED lines=10> */
.L_x_107:
[----:B------:R-:W-:Y:S05]  /*3fc0*/  BSYNC B1 ;  /* 0x0000000000017941 */ /* 0x000fea0003800000 */
.L_x_106:
        /* <DEDUP_REMOVED lines=10> */
.L_x_109:
[----:B------:R-:W-:Y:S05]  /*4070*/  BSYNC B1 ;  /* 0x0000000000017941 */ /* 0x000fea0003800000 */
.L_x_108:
        /* <DEDUP_REMOVED lines=9> */
.L_x_111:
[----:B------:R-:W-:Y:S05]  /*4110*/  BSYNC B1 ;  /* 0x0000000000017941 */ /* 0x000fea0003800000 */
.L_x_110:
        /* <DEDUP_REMOVED lines=9> */
.L_x_113:
[----:B------:R-:W-:Y:S05]  /*41b0*/  BSYNC B1 ;  /* 0x0000000000017941 */ /* 0x000fea0003800000 */
.L_x_112:
        /* <DEDUP_REMOVED lines=10> */
.L_x_115:
[----:B------:R-:W-:Y:S05]  /*4260*/  BSYNC B1 ;  /* 0x0000000000017941 */ /* 0x000fea0003800000 */
.L_x_114:
        /* <DEDUP_REMOVED lines=10> */
.L_x_117:
[----:B------:R-:W-:Y:S05]  /*4310*/  BSYNC B1 ;  /* 0x0000000000017941 */ /* 0x000fea0003800000 */
.L_x_116:
        /* <DEDUP_REMOVED lines=9> */
.L_x_119:
[----:B------:R-:W-:Y:S05]  /*43b0*/  BSYNC B1 ;  /* 0x0000000000017941 */ /* 0x000fea0003800000 */
.L_x_118:
        /* <DEDUP_REMOVED lines=9> */
.L_x_121:
[----:B------:R-:W-:Y:S05]  /*4450*/  BSYNC B1 ;  /* 0x0000000000017941 */ /* 0x000fea0003800000 */
.L_x_120:
        /* <DEDUP_REMOVED lines=10> */
.L_x_123:
[----:B------:R-:W-:Y:S05]  /*4500*/  BSYNC B1 ;  /* 0x0000000000017941 */ /* 0x000fea0003800000 */
.L_x_122:
        /* <DEDUP_REMOVED lines=10> */
.L_x_125:
[----:B------:R-:W-:Y:S05]  /*45b0*/  BSYNC B1 ;  /* 0x0000000000017941 */ /* 0x000fea0003800000 */
.L_x_124:
        /* <DEDUP_REMOVED lines=9> */
.L_x_127:
[----:B------:R-:W-:Y:S05]  /*4650*/  BSYNC B1 ;  /* 0x0000000000017941 */ /* 0x000fea0003800000 */
.L_x_126:
        /* <DEDUP_REMOVED lines=9> */
.L_x_129:
[----:B------:R-:W-:Y:S05]  /*46f0*/  BSYNC B1 ;  /* 0x0000000000017941 */ /* 0x000fea0003800000 */
.L_x_128:
        /* <DEDUP_REMOVED lines=10> */
.L_x_131:
[----:B------:R-:W-:Y:S05]  /*47a0*/  BSYNC B1 ;  /* 0x0000000000017941 */ /* 0x000fea0003800000 */
.L_x_130:
        /* <DEDUP_REMOVED lines=10> */
.L_x_133:
[----:B------:R-:W-:Y:S05]  /*4850*/  BSYNC B1 ;  /* 0x0000000000017941 */ /* 0x000fea0003800000 */
.L_x_132:
        /* <DEDUP_REMOVED lines=9> */
.L_x_135:
[----:B------:R-:W-:Y:S05]  /*48f0*/  BSYNC B1 ;  /* 0x0000000000017941 */ /* 0x000fea0003800000 */
.L_x_134:
        /* <DEDUP_REMOVED lines=9> */
.L_x_137:
[----:B------:R-:W-:Y:S05]  /*4990*/  BSYNC B1 ;  /* 0x0000000000017941 */ /* 0x000fea0003800000 */
.L_x_136:
        /* <DEDUP_REMOVED lines=10> */
.L_x_139:
[----:B------:R-:W-:Y:S05]  /*4a40*/  BSYNC B1 ;  /* 0x0000000000017941 */ /* 0x000fea0003800000 */
.L_x_138:
        /* <DEDUP_REMOVED lines=10> */
.L_x_141:
[----:B------:R-:W-:Y:S05]  /*4af0*/  BSYNC B1 ;  /* 0x0000000000017941 */ /* 0x000fea0003800000 */
.L_x_140:
        /* <DEDUP_REMOVED lines=9> */
.L_x_143:
[----:B------:R-:W-:Y:S05]  /*4b90*/  BSYNC B1 ;  /* 0x0000000000017941 */ /* 0x000fea0003800000 */
.L_x_142:
        /* <DEDUP_REMOVED lines=9> */
.L_x_145:
[----:B------:R-:W-:Y:S05]  /*4c30*/  BSYNC B1 ;  /* 0x0000000000017941 */ /* 0x000fea0003800000 */
.L_x_144:
        /* <DEDUP_REMOVED lines=10> */
.L_x_147:
[----:B------:R-:W-:Y:S05]  /*4ce0*/  BSYNC B1 ;  /* 0x0000000000017941 */ /* 0x000fea0003800000 */
.L_x_146:
[----:B-----5:R-:W-:Y:S01]  /*4cf0*/  IMAD.U32 R5, R24, 0x10000, RZ ;  /* 0x0001000018057824 */ /* 0x020fe200078e00ff */
[----:B------:R-:W-:Y:S01]  /*4d00*/  ISETP.GT.AND P0, PT, R4, 0x79, PT ;  /* 0x000000790400780c */ /* 0x000fe20003f04270 */
[----:B------:R-:W-:Y:S01]  /*4d10*/  @P2 IMAD.MOV.U32 R4, RZ, RZ, R10 ;  /* 0x000000ffff042224 */ /* 0x000fe200078e000a */
[----:B------:R-:W-:Y:S01]  /*4d20*/  BSSY B1, `(.L_x_148) ;  /* 0x000000a000017945 */ /* 0x000fe20003800000 */
[----:B------:R-:W-:Y:S01]  /*4d30*/  FMUL R5, R5, R88 ;  /* 0x0000005805057220 */ /* 0x000fe20000400000 */
[----:B------:R-:W-:-:S03]  /*4d40*/  ISETP.GT.AND P3, PT, R3, RZ, P0 ;  /* 0x000000ff0300720c */ /* 0x000fc60000764270 */
[----:B------:R-:W-:-:S05]  /*4d50*/  FFMA R5, R84, R19, R5 ;  /* 0x0000001354057223 */ /* 0x000fca0000000005 */
[----:B------:R-:W-:-:S04]  /*4d60*/  F2FP.BF16.F32.PACK_AB R5, RZ, R5 ;  /* 0x00000005ff05723e */ /* 0x000fc800000010ff */
[----:B0-----:R-:W-:Y:S01]  /*4d70*/  PRMT R14, R5, 0x7610, R14 ;  /* 0x00007610050e7816 */ /* 0x001fe2000000000e */
[----:B------:R-:W-:-:S05]  /*4d80*/  @P2 IMAD.MOV.U32 R5, RZ, RZ, R11 ;  /* 0x000000ffff052224 */ /* 0x000fca00078e000b */
[----:B------:R0:W-:Y:S01]  /*4d90*/  @P2 STG.E.U16 desc[UR36][R4.64+0xf0], R14 ;  /* 0x0000f00e04002986 */ /* 0x0001e2000c101524 */
[----:B------:R-:W-:Y:S05]  /*4da0*/  @!P3 BRA `(.L_x_149) ;  /* 0x000000000004b947 */ /* 0x000fea0003800000 */
[----:B------:R0:W5:Y:S02]  /*4db0*/  LDG.E.LTC128B.U16 R24, desc[UR36][R6.64+0xf2] ;  /* 0x0000f22406187981 */ /* 0x000164000c1e1520 */
.L_x_149:
[----:B------:R-:W-:Y:S05]  /*4dc0*/  BSYNC B1 ;  /* 0x0000000000017941 */ /* 0x000fea0003800000 */
.L_x_148:
        /* <DEDUP_REMOVED lines=9> */
.L_x_151:
[----:B------:R-:W-:Y:S05]  /*4e60*/  BSYNC B1 ;  /* 0x0000000000017941 */ /* 0x000fea0003800000 */
.L_x_150:
[----:B-----5:R-:W-:Y:S01]  /*4e70*/  IMAD.U32 R5, R24, 0x10000, RZ ;  /* 0x0001000018057824 */ /* 0x020fe200078e00ff */
[----:B------:R-:W-:Y:S01]  /*4e80*/  ISETP.GT.AND P0, PT, R3, 0x8, P0 ;  /* 0x000000080300780c */ /* 0x000fe20000704270 */
[----:B0-----:R-:W-:Y:S01]  /*4e90*/  @P1 IMAD.MOV.U32 R4, RZ, RZ, R12 ;  /* 0x000000ffff041224 */ /* 0x001fe200078e000c */
[----:B------:R-:W-:Y:S01]  /*4ea0*/  BSSY B1, `(.L_x_152) ;  /* 0x0000009000017945 */ /* 0x000fe20003800000 */
[----:B------:R-:W-:-:S04]  /*4eb0*/  FMUL R5, R5, R88 ;  /* 0x0000005805057220 */ /* 0x000fc80000400000 */
[----:B------:R-:W-:-:S05]  /*4ec0*/  FFMA R5, R86, R19, R5 ;  /* 0x0000001356057223 */ /* 0x000fca0000000005 */
[----:B------:R-:W-:-:S04]  /*4ed0*/  F2FP.BF16.F32.PACK_AB R5, RZ, R5 ;  /* 0x00000005ff05723e */ /* 0x000fc800000010ff */
[----:B-1-3--:R-:W-:Y:S01]  /*4ee0*/  PRMT R6, R5, 0x7610, R6 ;  /* 0x0000761005067816 */ /* 0x00afe20000000006 */
[----:B------:R-:W-:-:S05]  /*4ef0*/  @P1 IMAD.MOV.U32 R5, RZ, RZ, R13 ;  /* 0x000000ffff051224 */ /* 0x000fca00078e000d */
[----:B------:R0:W-:Y:S01]  /*4f00*/  @P1 STG.E.U16 desc[UR36][R4.64+0xf0], R6 ;  /* 0x0000f00604001986 */ /* 0x0001e2000c101524 */
[----:B------:R-:W-:Y:S05]  /*4f10*/  @!P0 BRA `(.L_x_153) ;  /* 0x0000000000048947 */ /* 0x000fea0003800000 */
[----:B------:R1:W5:Y:S02]  /*4f20*/  LDG.E.LTC128B.U16 R24, desc[UR36][R8.64+0xf2] ;  /* 0x0000f22408187981 */ /* 0x000364000c1e1520 */
.L_x_153:
[----:B------:R-:W-:Y:S05]  /*4f30*/  BSYNC B1 ;  /* 0x0000000000017941 */ /* 0x000fea0003800000 */
.L_x_152:
[----:B------:R-:W-:Y:S05]  /*4f40*/  @!P0 BRA `(.L_x_154) ;  /* 0x0000001000e88947 */ /* 0x000fea0003800000 */
[----:B-----5:R-:W-:-:S04]  /*4f50*/  IMAD.U32 R3, R24, 0x10000, RZ ;  /* 0x0001000018037824 */ /* 0x020fc800078e00ff */
[----:B0-----:R-:W-:-:S04]  /*4f60*/  FMUL R4, R3, R88 ;  /* 0x0000005803047220 */ /* 0x001fc80000400000 */
[----:B------:R-:W-:-:S05]  /*4f70*/  FFMA R4, R87, R19, R4 ;  /* 0x0000001357047223 */ /* 0x000fca0000000004 */
[----:B------:R-:W-:-:S05]  /*4f80*/  F2FP.BF16.F32.PACK_AB R4, RZ, R4 ;  /* 0x00000004ff04723e */ /* 0x000fca00000010ff */
[----:B------:R3:W-:Y:S01]  /*4f90*/  STG.E.U16 desc[UR36][R12.64+0xf2], R4 ;  /* 0x0000f2040c007986 */ /* 0x0007e2000c101524 */
[----:B------:R-:W-:Y:S05]  /*4fa0*/  BRA `(.L_x_154) ;  /* 0x0000001000d07947 */ /* 0x000fea0003800000 */
.L_x_29:
[----:B------:R-:W-:Y:S01]  /*4fb0*/  ISETP.GT.AND P3, PT, R4, 0x1, PT ;  /* 0x000000010400780c */ /* 0x000fe20003f64270 */
[----:B------:R-:W-:Y:S01]  /*4fc0*/  ULDC.64 UR4, c[0x0][0x5c0] ;  /* 0x0001700000047ab9 */ /* 0x000fe20000000a00 */
[-C--:B------:R-:W-:Y:S01]  /*4fd0*/  FMUL R24, R24, R19.reuse ;  /* 0x0000001318187220 */ /* 0x080fe20000400000 */
[----:B------:R-:W-:Y:S01]  /*4fe0*/  LEA R6, P4, R102, UR4, 0x1 ;  /* 0x0000000466067c11 */ /* 0x000fe2000f8808ff */
[-C--:B------:R-:W-:Y:S01]  /*4ff0*/  FMUL R25, R25, R19.reuse ;  /* 0x0000001319197220 */ /* 0x080fe20000400000 */
[----:B------:R-:W-:Y:S01]  /*5000*/  ISETP.GT.AND P0, PT, R3, RZ, P3 ;  /* 0x000000ff0300720c */ /* 0x000fe20001f04270 */
[-C--:B------:R-:W-:Y:S01]  /*5010*/  FMUL R26, R26, R19.reuse ;  /* 0x000000131a1a7220 */ /* 0x080fe20000400000 */
[----:B------:R-:W-:Y:S01]  /*5020*/  F2FP.BF16.F32.PACK_AB R24, RZ, R24 ;  /* 0x00000018ff18723e */ /* 0x000fe200000010ff */
[-C--:B------:R-:W-:Y:S01]  /*5030*/  FMUL R27, R27, R19.reuse ;  /* 0x000000131b1b7220 */ /* 0x080fe20000400000 */
[----:B------:R-:W-:Y:S01]  /*5040*/  LEA.HI.X R7, R102, UR5, R113, 0x1, P4 ;  /* 0x0000000566077c11 */ /* 0x000fe2000a0f0c71 */
[----:B------:R-:W-:Y:S01]  /*5050*/  FMUL R28, R28, R19 ;  /* 0x000000131c1c7220 */ /* 0x000fe20000400000 */
[----:B------:R-:W-:Y:S01]  /*5060*/  F2FP.BF16.F32.PACK_AB R25, RZ, R25 ;  /* 0x00000019ff19723e */ /* 0x000fe200000010ff */
[-C--:B------:R-:W-:Y:S01]  /*5070*/  FMUL R29, R29, R19.reuse ;  /* 0x000000131d1d7220 */ /* 0x080fe20000400000 */
[----:B------:R-:W-:Y:S01]  /*5080*/  ISETP.GT.AND P2, PT, R3, 0x8, P2 ;  /* 0x000000080300780c */ /* 0x000fe20001744270 */
[----:B------:R-:W-:Y:S01]  /*5090*/  @P1 STG.E.U16 desc[UR36][R6.64], R24 ;  /* 0x0000001806001986 */ /* 0x000fe2000c101524 */
[----:B------:R-:W-:Y:S01]  /*50a0*/  ISETP.GT.AND P1, PT, R4, 0x8, PT ;  /* 0x000000080400780c */ /* 0x000fe20003f24270 */
[-C--:B------:R-:W-:Y:S01]  /*50b0*/  FMUL R30, R30, R19.reuse ;  /* 0x000000131e1e7220 */ /* 0x080fe20000400000 */
[C---:B------:R-:W-:Y:S01]  /*50c0*/  SHF.L.U64.HI R5, R92.reuse, 0x1, R91 ;  /* 0x000000015c057819 */ /* 0x040fe2000001025b */
[----:B------:R-:W-:Y:S01]  /*50d0*/  @P0 STG.E.U16 desc[UR36][R6.64+0x2], R25 ;  /* 0x0000021906000986 */ /* 0x000fe2000c101524 */
[----:B------:R-:W-:Y:S01]  /*50e0*/  LEA R8, P5, R92, R6, 0x1 ;  /* 0x000000065c087211 */ /* 0x000fe200078a08ff */
[-C--:B------:R-:W-:Y:S01]  /*50f0*/  FMUL R31, R31, R19.reuse ;  /* 0x000000131f1f7220 */ /* 0x080fe20000400000 */
[----:B------:R-:W-:Y:S01]  /*5100*/  ISETP.GT.AND P3, PT, R3, 0x8, P3 ;  /* 0x000000080300780c */ /* 0x000fe20001f64270 */
[-C--:B------:R-:W-:Y:S01]  /*5110*/  FMUL R32, R32, R19.reuse ;  /* 0x0000001320207220 */ /* 0x080fe20000400000 */
[----:B------:R-:W-:Y:S01]  /*5120*/  ISETP.GT.AND P0, PT, R4, 0x9, PT ;  /* 0x000000090400780c */ /* 0x000fe20003f04270 */
[----:B------:R-:W-:Y:S01]  /*5130*/  IMAD.X R9, R5, 0x1, R7, P5 ;  /* 0x0000000105097824 */ /* 0x000fe200028e0607 */
[----:B------:R-:W-:Y:S01]  /*5140*/  ISETP.GT.AND P4, PT, R3, RZ, P1 ;  /* 0x000000ff0300720c */ /* 0x000fe20000f84270 */
[-C--:B------:R-:W-:Y:S01]  /*5150*/  FMUL R33, R33, R19.reuse ;  /* 0x0000001321217220 */ /* 0x080fe20000400000 */
[----:B------:R-:W-:Y:S01]  /*5160*/  F2FP.BF16.F32.PACK_AB R26, RZ, R26 ;  /* 0x0000001aff1a723e */ /* 0x000fe200000010ff */
[-C--:B------:R-:W-:Y:S01]  /*5170*/  FMUL R34, R34, R19.reuse ;  /* 0x0000001322227220 */ /* 0x080fe20000400000 */
[----:B------:R-:W-:Y:S01]  /*5180*/  ISETP.GT.AND P5, PT, R3, RZ, P0 ;  /* 0x000000ff0300720c */ /* 0x000fe200007a4270 */
[----:B------:R-:W-:Y:S01]  /*5190*/  FMUL R35, R35, R19 ;  /* 0x0000001323237220 */ /* 0x000fe20000400000 */
[----:B------:R-:W-:Y:S01]  /*51a0*/  F2FP.BF16.F32.PACK_AB R27, RZ, R27 ;  /* 0x0000001bff1b723e */ /* 0x000fe200000010ff */
[----:B------:R-:W-:Y:S01]  /*51b0*/  @P2 STG.E.U16 desc[UR36][R8.64], R26 ;  /* 0x0000001a08002986 */ /* 0x000fe2000c101524 */
[----:B------:R-:W-:Y:S01]  /*51c0*/  F2FP.BF16.F32.PACK_AB R28, RZ, R28 ;  /* 0x0000001cff1c723e */ /* 0x000fe200000010ff */
[-C--:B------:R-:W-:Y:S01]  /*51d0*/  FMUL R36, R36, R19.reuse ;  /* 0x0000001324247220 */ /* 0x080fe20000400000 */
[----:B------:R-:W-:Y:S01]  /*51e0*/  ISETP.GT.AND P2, PT, R3, 0x8, P1 ;  /* 0x000000080300780c */ /* 0x000fe20000f44270 */
[----:B------:R-:W-:Y:S01]  /*51f0*/  @P3 STG.E.U16 desc[UR36][R8.64+0x2], R27 ;  /* 0x0000021b08003986 */ /* 0x000fe2000c101524 */
[----:B------:R-:W-:Y:S01]  /*5200*/  ISETP.GT.AND P1, PT, R4, 0x10, PT ;  /* 0x000000100400780c */ /* 0x000fe20003f24270 */
[----:B------:R-:W-:Y:S01]  /*5210*/  FMUL R37, R37, R19 ;  /* 0x0000001325257220 */ /* 0x000fe20000400000 */
[----:B------:R-:W-:Y:S01]  /*5220*/  F2FP.BF16.F32.PACK_AB R29, RZ, R29 ;  /* 0x0000001dff1d723e */ /* 0x000fe200000010ff */
[----:B------:R-:W-:Y:S01]  /*5230*/  @P4 STG.E.U16 desc[UR36][R6.64+0x10], R28 ;  /* 0x0000101c06004986 */ /* 0x000fe2000c101524 */
[C---:B------:R-:W-:Y:S01]  /*5240*/  ISETP.GT.AND P3, PT, R3.reuse, 0x8, P0 ;  /* 0x000000080300780c */ /* 0x040fe20000764270 */
[-C--:B------:R-:W-:Y:S01]  /*5250*/  FMUL R38, R38, R19.reuse ;  /* 0x0000001326267220 */ /* 0x080fe20000400000 */
[----:B------:R-:W-:Y:S01]  /*5260*/  ISETP.GT.AND P0, PT, R4, 0x11, PT ;  /* 0x000000110400780c */ /* 0x000fe20003f04270 */
[----:B------:R-:W-:Y:S01]  /*5270*/  @P5 STG.E.U16 desc[UR36][R6.64+0x12], R29 ;  /* 0x0000121d06005986 */ /* 0x000fe2000c101524 */
        /* <DEDUP_REMOVED lines=161> */
[----:B------:R-:W-:Y:S01]  /*5c90*/  FMUL R87, R87, R19 ;  /* 0x0000001357577220 */ /* 0x000fe20000400000 */
[----:B------:R-:W-:-:S02]  /*5ca0*/  F2FP.BF16.F32.PACK_AB R62, RZ, R62 ;  /* 0x0000003eff3e723e */ /* 0x000fc400000010ff */
[C---:B------:R-:W-:Y:S02]  /*5cb0*/  ISETP.GT.AND P5, PT, R3.reuse, RZ, P0 ;  /* 0x000000ff0300720c */ /* 0x040fe400007a4270 */
[----:B------:R-:W-:Y:S01]  /*5cc0*/  F2FP.BF16.F32.PACK_AB R63, RZ, R63 ;  /* 0x0000003fff3f723e */ /* 0x000fe200000010ff */
[----:B------:R-:W-:Y:S01]  /*5cd0*/  @P2 STG.E.U16 desc[UR36][R8.64+0x90], R62 ;  /* 0x0000903e08002986 */ /* 0x000fe2000c101524 */
[----:B------:R-:W-:Y:S02]  /*5ce0*/  F2FP.BF16.F32.PACK_AB R64, RZ, R64 ;  /* 0x00000040ff40723e */ /* 0x000fe400000010ff */
[C---:B------:R-:W-:Y:S01]  /*5cf0*/  ISETP.GT.AND P2, PT, R3.reuse, 0x8, P1 ;  /* 0x000000080300780c */ /* 0x040fe20000f44270 */
[----:B------:R-:W-:Y:S01]  /*5d00*/  @P3 STG.E.U16 desc[UR36][R8.64+0x92], R63 ;  /* 0x0000923f08003986 */ /* 0x000fe2000c101524 */
[----:B------:R-:W-:Y:S02]  /*5d10*/  ISETP.GT.AND P1, PT, R4, 0x58, PT ;  /* 0x000000580400780c */ /* 0x000fe40003f24270 */
[----:B------:R-:W-:Y:S01]  /*5d20*/  F2FP.BF16.F32.PACK_AB R65, RZ, R65 ;  /* 0x00000041ff41723e */ /* 0x000fe200000010ff */
[----:B------:R-:W-:Y:S01]  /*5d30*/  @P4 STG.E.U16 desc[UR36][R6.64+0xa0], R64 ;  /* 0x0000a04006004986 */ /* 0x000fe2000c101524 */
[----:B------:R-:W-:-:S02]  /*5d40*/  ISETP.GT.AND P3, PT, R3, 0x8, P0 ;  /* 0x000000080300780c */ /* 0x000fc40000764270 */
[----:B------:R-:W-:Y:S01]  /*5d50*/  ISETP.GT.AND P0, PT, R4, 0x59, PT ;  /* 0x000000590400780c */ /* 0x000fe20003f04270 */
[----:B------:R-:W-:Y:S01]  /*5d60*/  @P5 STG.E.U16 desc[UR36][R6.64+0xa2], R65 ;  /* 0x0000a24106005986 */ /* 0x000fe2000c101524 */
[C---:B------:R-:W-:Y:S02]  /*5d70*/  ISETP.GT.AND P4, PT, R3.reuse, RZ, P1 ;  /* 0x000000ff0300720c */ /* 0x040fe40000f84270 */
[----:B------:R-:W-:Y:S02]  /*5d80*/  F2FP.BF16.F32.PACK_AB R66, RZ, R66 ;  /* 0x00000042ff42723e */ /* 0x000fe400000010ff */
[----:B------:R-:W-:Y:S02]  /*5d90*/  ISETP.GT.AND P5, PT, R3, RZ, P0 ;  /* 0x000000ff0300720c */ /* 0x000fe400007a4270 */
[----:B------:R-:W-:Y:S01]  /*5da0*/  F2FP.BF16.F32.PACK_AB R67, RZ, R67 ;  /* 0x00000043ff43723e */ /* 0x000fe200000010ff */
[----:B------:R-:W-:Y:S01]  /*5db0*/  @P2 STG.E.U16 desc[UR36][R8.64+0xa0], R66 ;  /* 0x0000a04208002986 */ /* 0x000fe2000c101524 */
[----:B------:R-:W-:-:S02]  /*5dc0*/  F2FP.BF16.F32.PACK_AB R68, RZ, R68 ;  /* 0x00000044ff44723e */ /* 0x000fc400000010ff */
[C---:B------:R-:W-:Y:S01]  /*5dd0*/  ISETP.GT.AND P2, PT, R3.reuse, 0x8, P1 ;  /* 0x000000080300780c */ /* 0x040fe20000f44270 */
[----:B------:R-:W-:Y:S01]  /*5de0*/  @P3 STG.E.U16 desc[UR36][R8.64+0xa2], R67 ;  /* 0x0000a24308003986 */ /* 0x000fe2000c101524 */
[C---:B------:R-:W-:Y:S02]  /*5df0*/  ISETP.GT.AND P1, PT, R4.reuse, 0x60, PT ;  /* 0x000000600400780c */ /* 0x040fe40003f24270 */
[----:B------:R-:W-:Y:S01]  /*5e00*/  F2FP.BF16.F32.PACK_AB R69, RZ, R69 ;  /* 0x00000045ff45723e */ /* 0x000fe200000010ff */
[----:B------:R-:W-:Y:S01]  /*5e10*/  @P4 STG.E.U16 desc[UR36][R6.64+0xb0], R68 ;  /* 0x0000b04406004986 */ /* 0x000fe2000c101524 */
[C---:B------:R-:W-:Y:S02]  /*5e20*/  ISETP.GT.AND P3, PT, R3.reuse, 0x8, P0 ;  /* 0x000000080300780c */ /* 0x040fe40000764270 */
[----:B------:R-:W-:Y:S01]  /*5e30*/  ISETP.GT.AND P0, PT, R4, 0x61, PT ;  /* 0x000000610400780c */ /* 0x000fe20003f04270 */
[----:B------:R-:W-:Y:S01]  /*5e40*/  @P5 STG.E.U16 desc[UR36][R6.64+0xb2], R69 ;  /* 0x0000b24506005986 */ /* 0x000fe2000c101524 */
[----:B------:R-:W-:-:S02]  /*5e50*/  ISETP.GT.AND P4, PT, R3, RZ, P1 ;  /* 0x000000ff0300720c */ /* 0x000fc40000f84270 */
[C---:B------:R-:W-:Y:S02]  /*5e60*/  ISETP.GT.AND P5, PT, R3.reuse, RZ, P0 ;  /* 0x000000ff0300720c */ /* 0x040fe400007a4270 */
[----:B------:R-:W-:Y:S02]  /*5e70*/  F2FP.BF16.F32.PACK_AB R70, RZ, R70 ;  /* 0x00000046ff46723e */ /* 0x000fe400000010ff */
[----:B------:R-:W-:Y:S02]  /*5e80*/  F2FP.BF16.F32.PACK_AB R71, RZ, R71 ;  /* 0x00000047ff47723e */ /* 0x000fe400000010ff */
[----:B------:R-:W-:Y:S01]  /*5e90*/  F2FP.BF16.F32.PACK_AB R72, RZ, R72 ;  /* 0x00000048ff48723e */ /* 0x000fe200000010ff */
[----:B------:R-:W-:Y:S01]  /*5ea0*/  @P2 STG.E.U16 desc[UR36][R8.64+0xb0], R70 ;  /* 0x0000b04608002986 */ /* 0x000fe2000c101524 */
[----:B------:R-:W-:Y:S02]  /*5eb0*/  F2FP.BF16.F32.PACK_AB R73, RZ, R73 ;  /* 0x00000049ff49723e */ /* 0x000fe400000010ff */
[C---:B------:R-:W-:Y:S01]  /*5ec0*/  ISETP.GT.AND P1, PT, R3.reuse, 0x8, P1 ;  /* 0x000000080300780c */ /* 0x040fe20000f24270 */
[----:B------:R-:W-:Y:S01]  /*5ed0*/  @P3 STG.E.U16 desc[UR36][R8.64+0xb2], R71 ;  /* 0x0000b24708003986 */ /* 0x000fe2000c101524 */
[----:B------:R-:W-:-:S02]  /*5ee0*/  ISETP.GT.AND P2, PT, R3, 0x8, P0 ;  /* 0x000000080300780c */ /* 0x000fc40000744270 */
[C---:B------:R-:W-:Y:S01]  /*5ef0*/  ISETP.GT.AND P0, PT, R4.reuse, 0x69, PT ;  /* 0x000000690400780c */ /* 0x040fe20003f04270 */
[----:B------:R-:W-:Y:S01]  /*5f00*/  @P4 STG.E.U16 desc[UR36][R6.64+0xc0], R72 ;  /* 0x0000c04806004986 */ /* 0x000fe2000c101524 */
[----:B------:R-:W-:Y:S02]  /*5f10*/  ISETP.GT.AND P4, PT, R4, 0x68, PT ;  /* 0x000000680400780c */ /* 0x000fe40003f84270 */
[----:B------:R-:W-:Y:S01]  /*5f20*/  F2FP.BF16.F32.PACK_AB R74, RZ, R74 ;  /* 0x0000004aff4a723e */ /* 0x000fe200000010ff */
[----:B------:R-:W-:Y:S01]  /*5f30*/  @P5 STG.E.U16 desc[UR36][R6.64+0xc2], R73 ;  /* 0x0000c24906005986 */ /* 0x000fe2000c101524 */
[C---:B------:R-:W-:Y:S02]  /*5f40*/  ISETP.GT.AND P5, PT, R3.reuse, RZ, P4 ;  /* 0x000000ff0300720c */ /* 0x040fe400027a4270 */
[----:B------:R-:W-:Y:S01]  /*5f50*/  ISETP.GT.AND P3, PT, R3, RZ, P0 ;  /* 0x000000ff0300720c */ /* 0x000fe20000764270 */
[----:B------:R-:W-:Y:S01]  /*5f60*/  @P1 STG.E.U16 desc[UR36][R8.64+0xc0], R74 ;  /* 0x0000c04a08001986 */ /* 0x000fe2000c101524 */
[----:B------:R-:W-:-:S02]  /*5f70*/  F2FP.BF16.F32.PACK_AB R75, RZ, R75 ;  /* 0x0000004bff4b723e */ /* 0x000fc400000010ff */
[----:B------:R-:W-:Y:S02]  /*5f80*/  F2FP.BF16.F32.PACK_AB R76, RZ, R76 ;  /* 0x0000004cff4c723e */ /* 0x000fe400000010ff */
[C---:B------:R-:W-:Y:S01]  /*5f90*/  ISETP.GT.AND P4, PT, R3.reuse, 0x8, P4 ;  /* 0x000000080300780c */ /* 0x040fe20002784270 */
[----:B------:R-:W-:Y:S01]  /*5fa0*/  @P2 STG.E.U16 desc[UR36][R8.64+0xc2], R75 ;  /* 0x0000c24b08002986 */ /* 0x000fe2000c101524 */
[----:B------:R-:W-:Y:S02]  /*5fb0*/  F2FP.BF16.F32.PACK_AB R77, RZ, R77 ;  /* 0x0000004dff4d723e */ /* 0x000fe400000010ff */
[C---:B------:R-:W-:Y:S01]  /*5fc0*/  ISETP.GT.AND P2, PT, R4.reuse, 0x71, PT ;  /* 0x000000710400780c */ /* 0x040fe20003f44270 */
[----:B------:R-:W-:Y:S01]  /*5fd0*/  @P5 STG.E.U16 desc[UR36][R6.64+0xd0], R76 ;  /* 0x0000d04c06005986 */ /* 0x000fe2000c101524 */
[----:B------:R-:W-:Y:S02]  /*5fe0*/  ISETP.GT.AND P5, PT, R3, 0x8, P0 ;  /* 0x000000080300780c */ /* 0x000fe400007a4270 */
[C---:B------:R-:W-:Y:S01]  /*5ff0*/  ISETP.GT.AND P1, PT, R4.reuse, 0x78, PT ;  /* 0x000000780400780c */ /* 0x040fe20003f24270 */
[----:B------:R-:W-:Y:S01]  /*6000*/  @P3 STG.E.U16 desc[UR36][R6.64+0xd2], R77 ;  /* 0x0000d24d06003986 */ /* 0x000fe2000c101524 */
[----:B------:R-:W-:-:S02]  /*6010*/  ISETP.GT.AND P3, PT, R4, 0x70, PT ;  /* 0x000000700400780c */ /* 0x000fc40003f64270 */
[----:B------:R-:W-:Y:S01]  /*6020*/  ISETP.GT.AND P0, PT, R4, 0x79, PT ;  /* 0x000000790400780c */ /* 0x000fe20003f04270 */
[----:B------:R-:W-:Y:S01]  /*6030*/  @P4 IMAD.MOV.U32 R4, RZ, RZ, R8 ;  /* 0x000000ffff044224 */ /* 0x000fe200078e0008 */
[----:B------:R-:W-:Y:S01]  /*6040*/  F2FP.BF16.F32.PACK_AB R78, RZ, R78 ;  /* 0x0000004eff4e723e */ /* 0x000fe200000010ff */
[----:B------:R-:W-:Y:S01]  /*6050*/  @P4 IMAD.MOV.U32 R5, RZ, RZ, R9 ;  /* 0x000000ffff054224 */ /* 0x000fe200078e0009 */
[----:B------:R-:W-:Y:S02]  /*6060*/  F2FP.BF16.F32.PACK_AB R79, RZ, R79 ;  /* 0x0000004fff4f723e */ /* 0x000fe400000010ff */
[----:B------:R-:W-:Y:S02]  /*6070*/  F2FP.BF16.F32.PACK_AB R80, RZ, R80 ;  /* 0x00000050ff50723e */ /* 0x000fe400000010ff */
[----:B------:R0:W-:Y:S01]  /*6080*/  @P4 STG.E.U16 desc[UR36][R4.64+0xd0], R78 ;  /* 0x0000d04e04004986 */ /* 0x0001e2000c101524 */
[----:B------:R-:W-:Y:S02]  /*6090*/  ISETP.GT.AND P4, PT, R3, RZ, P2 ;  /* 0x000000ff0300720c */ /* 0x000fe40001784270 */
[----:B------:R-:W-:-:S02]  /*60a0*/  F2FP.BF16.F32.PACK_AB R81, RZ, R81 ;  /* 0x00000051ff51723e */ /* 0x000fc400000010ff */
[----:B------:R-:W-:Y:S02]  /*60b0*/  ISETP.GT.AND P2, PT, R3, 0x8, P2 ;  /* 0x000000080300780c */ /* 0x000fe40001744270 */
[----:B------:R-:W-:Y:S02]  /*60c0*/  F2FP.BF16.F32.PACK_AB R82, RZ, R82 ;  /* 0x00000052ff52723e */ /* 0x000fe400000010ff */
[----:B------:R-:W-:Y:S02]  /*60d0*/  F2FP.BF16.F32.PACK_AB R83, RZ, R83 ;  /* 0x00000053ff53723e */ /* 0x000fe400000010ff */
[----:B------:R-:W-:Y:S01]  /*60e0*/  F2FP.BF16.F32.PACK_AB R84, RZ, R84 ;  /* 0x00000054ff54723e */ /* 0x000fe200000010ff */
[----:B0-----:R-:W-:Y:S01]  /*60f0*/  @P5 IMAD.MOV.U32 R4, RZ, RZ, R8 ;  /* 0x000000ffff045224 */ /* 0x001fe200078e0008 */
[----:B------:R-:W-:Y:S01]  /*6100*/  F2FP.BF16.F32.PACK_AB R85, RZ, R85 ;  /* 0x00000055ff55723e */ /* 0x000fe200000010ff */
[----:B------:R-:W-:Y:S01]  /*6110*/  @P5 IMAD.MOV.U32 R5, RZ, RZ, R9 ;  /* 0x000000ffff055224 */ /* 0x000fe200078e0009 */
[----:B------:R-:W-:-:S02]  /*6120*/  F2FP.BF16.F32.PACK_AB R86, RZ, R86 ;  /* 0x00000056ff56723e */ /* 0x000fc400000010ff */
[----:B------:R-:W-:Y:S02]  /*6130*/  F2FP.BF16.F32.PACK_AB R87, RZ, R87 ;  /* 0x00000057ff57723e */ /* 0x000fe400000010ff */
[----:B------:R0:W-:Y:S01]  /*6140*/  @P5 STG.E.U16 desc[UR36][R4.64+0xd2], R79 ;  /* 0x0000d24f04005986 */ /* 0x0001e2000c101524 */
[C---:B------:R-:W-:Y:S02]  /*6150*/  ISETP.GT.AND P5, PT, R3.reuse, RZ, P3 ;  /* 0x000000ff0300720c */ /* 0x040fe40001fa4270 */
[----:B------:R-:W-:-:S11]  /*6160*/  ISETP.GT.AND P3, PT, R3, 0x8, P3 ;  /* 0x000000080300780c */ /* 0x000fd60001f64270 */
[----:B0-----:R-:W-:Y:S02]  /*6170*/  @P5 IMAD.MOV.U32 R4, RZ, RZ, R6 ;  /* 0x000000ffff045224 */ /* 0x001fe400078e0006 */
[----:B------:R-:W-:-:S05]  /*6180*/  @P5 IMAD.MOV.U32 R5, RZ, RZ, R7 ;  /* 0x000000ffff055224 */ /* 0x000fca00078e0007 */
[----:B------:R0:W-:Y:S01]  /*6190*/  @P5 STG.E.U16 desc[UR36][R4.64+0xe0], R80 ;  /* 0x0000e05004005986 */ /* 0x0001e2000c101524 */
[C---:B------:R-:W-:Y:S02]  /*61a0*/  ISETP.GT.AND P5, PT, R3.reuse, RZ, P0 ;  /* 0x000000ff0300720c */ /* 0x040fe400007a4270 */
[----:B------:R-:W-:Y:S01]  /*61b0*/  ISETP.GT.AND P0, PT, R3, 0x8, P0 ;  /* 0x000000080300780c */ /* 0x000fe20000704270 */
[----:B0-----:R-:W-:Y:S02]  /*61c0*/  @P4 IMAD.MOV.U32 R4, RZ, RZ, R6 ;  /* 0x000000ffff044224 */ /* 0x001fe400078e0006 */
[----:B------:R-:W-:-:S05]  /*61d0*/  @P4 IMAD.MOV.U32 R5, RZ, RZ, R7 ;  /* 0x000000ffff054224 */ /* 0x000fca00078e0007 */
[----:B------:R0:W-:Y:S01]  /*61e0*/  @P4 STG.E.U16 desc[UR36][R4.64+0xe2], R81 ;  /* 0x0000e25104004986 */ /* 0x0001e2000c101524 */
[C---:B------:R-:W-:Y:S02]  /*61f0*/  ISETP.GT.AND P4, PT, R3.reuse, RZ, P1 ;  /* 0x000000ff0300720c */ /* 0x040fe40000f84270 */
[----:B------:R-:W-:Y:S01]  /*6200*/  ISETP.GT.AND P1, PT, R3, 0x8, P1 ;  /* 0x000000080300780c */ /* 0x000fe20000f24270 */
[----:B0-----:R-:W-:Y:S02]  /*6210*/  @P3 IMAD.MOV.U32 R4, RZ, RZ, R8 ;  /* 0x000000ffff043224 */ /* 0x001fe400078e0008 */
[----:B------:R-:W-:-:S05]  /*6220*/  @P3 IMAD.MOV.U32 R5, RZ, RZ, R9 ;  /* 0x000000ffff053224 */ /* 0x000fca00078e0009 */
[----:B------:R0:W-:Y:S02]  /*6230*/  @P3 STG.E.U16 desc[UR36][R4.64+0xe0], R82 ;  /* 0x0000e05204003986 */ /* 0x0001e4000c101524 */
[----:B0-----:R-:W-:Y:S02]  /*6240*/  @P2 IMAD.MOV.U32 R4, RZ, RZ, R8 ;  /* 0x000000ffff042224 */ /* 0x001fe400078e0008 */
[----:B------:R-:W-:-:S05]  /*6250*/  @P2 IMAD.MOV.U32 R5, RZ, RZ, R9 ;  /* 0x000000ffff052224 */ /* 0x000fca00078e0009 */
[----:B------:R0:W-:Y:S02]  /*6260*/  @P2 STG.E.U16 desc[UR36][R4.64+0xe2], R83 ;  /* 0x0000e25304002986 */ /* 0x0001e4000c101524 */
[----:B0-----:R-:W-:Y:S02]  /*6270*/  @P4 IMAD.MOV.U32 R4, RZ, RZ, R6 ;  /* 0x000000ffff044224 */ /* 0x001fe400078e0006 */
[----:B------:R-:W-:-:S05]  /*6280*/  @P4 IMAD.MOV.U32 R5, RZ, RZ, R7 ;  /* 0x000000ffff054224 */ /* 0x000fca00078e0007 */
[----:B------:R0:W-:Y:S04]  /*6290*/  @P4 STG.E.U16 desc[UR36][R4.64+0xf0], R84 ;  /* 0x0000f05404004986 */ /* 0x0001e8000c101524 */
[----:B------:R1:W-:Y:S01]  /*62a0*/  @P5 STG.E.U16 desc[UR36][R6.64+0xf2], R85 ;  /* 0x0000f25506005986 */ /* 0x0003e2000c101524 */
[----:B0-----:R-:W-:Y:S02]  /*62b0*/  @P1 IMAD.MOV.U32 R4, RZ, RZ, R8 ;  /* 0x000000ffff041224 */ /* 0x001fe400078e0008 */
[----:B------:R-:W-:-:S05]  /*62c0*/  @P1 IMAD.MOV.U32 R5, RZ, RZ, R9 ;  /* 0x000000ffff051224 */ /* 0x000fca00078e0009 */
[----:B------:R1:W-:Y:S04]  /*62d0*/  @P1 STG.E.U16 desc[UR36][R4.64+0xf0], R86 ;  /* 0x0000f05604001986 */ /* 0x0003e8000c101524 */
[----:B------:R1:W-:Y:S02]  /*62e0*/  @P0 STG.E.U16 desc[UR36][R8.64+0xf2], R87 ;  /* 0x0000f25708000986 */ /* 0x0003e4000c101524 */
.L_x_154:
[----:B------:R-:W-:Y:S05]  /*62f0*/  BSYNC B0 ;  /* 0x0000000000007941 */ /* 0x000fea0003800000 */
.L_x_28:
[----:B------:R-:W-:Y:S01]  /*6300*/  IADD3 R16, P0, R16, UR38, RZ ;  /* 0x0000002610107c10 */ /* 0x000fe2000ff1e0ff */
[----:B------:R-:W-:Y:S01]  /*6310*/  ULDC.64 UR4, c[0x0][0x650] ;  /* 0x0001940000047ab9 */ /* 0x000fe20000000a00 */
[----:B------:R-:W-:Y:S01]  /*6320*/  PRMT R3, RZ, 0x7610, R3 ;  /* 0x00007610ff037816 */ /* 0x000fe20000000003 */
[----:B------:R-:W-:Y:S01]  /*6330*/  IMAD.MOV.U32 R100, RZ, RZ, -0x1 ;  /* 0xffffffffff647424 */ /* 0x000fe200078e00ff */
[----:B------:R-:W-:Y:S01]  /*6340*/  IADD3.X R17, R17, UR41, RZ, P0, !PT ;  /* 0x0000002911117c10 */ /* 0x000fe200087fe4ff */
[----:B------:R-:W-:Y:S01]  /*6350*/  IMAD.MOV.U32 R99, RZ, RZ, -0x1 ;  /* 0xffffffffff637424 */ /* 0x000fe200078e00ff */
[----:B------:R-:W-:-:S04]  /*6360*/  ISETP.GE.U32.AND P0, PT, R16, UR4, PT ;  /* 0x0000000410007c0c */ /* 0x000fc8000bf06070 */
[----:B------:R-:W-:-:S13]  /*6370*/  ISETP.GE.U32.AND.EX P0, PT, R17, UR5, PT, P0 ;  /* 0x0000000511007c0c */ /* 0x000fda000bf06100 */
[----:B------:R-:W-:Y:S05]  /*6380*/  @P0 BRA `(.L_x_155) ;  /* 0x00000004004c0947 */ /* 0x000fea0003800000 */
[----:B------:R-:W0:Y:S01]  /*6390*/  LDC.64 R10, c[0x0][0x628] ;  /* 0x00018a00ff0a7b82 */ /* 0x000e220000000a00 */
[----:B---3--:R-:W3:Y:S01]  /*63a0*/  S2R R12, SR_CTAID.X ;  /* 0x00000000000c7919 */ /* 0x008ee20000002500 */
[----:B-12-4-:R-:W-:Y:S02]  /*63b0*/  IMAD.MOV.U32 R8, RZ, RZ, R16 ;  /* 0x000000ffff087224 */ /* 0x016fe400078e0010 */
[----:B------:R-:W-:Y:S01]  /*63c0*/  IMAD.MOV.U32 R9, RZ, RZ, R17 ;  /* 0x000000ffff097224 */ /* 0x000fe200078e0011 */
[----:B------:R-:W1:Y:S03]  /*63d0*/  S2R R20, SR_CTAID.Y ;  /* 0x0000000000147919 */ /* 0x000e660000002600 */
[----:B------:R-:W2:Y:S08]  /*63e0*/  LDC R0, c[0x0][0x630] ;  /* 0x00018c00ff007b82 */ /* 0x000eb00000000800 */
[----:B------:R-:W4:Y:S01]  /*63f0*/  LDC.64 R14, c[0x0][0x620] ;  /* 0x00018800ff0e7b82 */ /* 0x000f220000000a00 */
[----:B0-----:R-:W-:-:S04]  /*6400*/  ISETP.NE.U32.AND P0, PT, R10, RZ, PT ;  /* 0x000000ff0a00720c */ /* 0x001fc80003f05070 */
[----:B------:R-:W-:-:S13]  /*6410*/  ISETP.NE.AND.EX P0, PT, R11, RZ, PT, P0 ;  /* 0x000000ff0b00720c */ /* 0x000fda0003f05300 */
[----:B-1234-:R-:W-:Y:S05]  /*6420*/  @!P0 BRA `(.L_x_156) ;  /* 0x0000000000288947 */ /* 0x01efea0003800000 */
        /* <DEDUP_REMOVED lines=10> */
.L_x_156:
[-CC-:B------:R-:W-:Y:S01]  /*64d0*/  SHF.R.U64 R99, R8, R0.reuse, R9.reuse ;  /* 0x0000000008637219 */ /* 0x180fe20000001209 */
[----:B------:R-:W0:Y:S01]  /*64e0*/  LDC.64 R26, c[0x0][0x640] ;  /* 0x00019000ff1a7b82 */ /* 0x000e220000000a00 */
[----:B------:R-:W-:Y:S01]  /*64f0*/  SHF.R.U32.HI R0, RZ, R0, R9 ;  /* 0x00000000ff007219 */ /* 0x000fe20000011609 */
[----:B------:R-:W-:Y:S01]  /*6500*/  ULDC UR4, c[0x0][0x150] ;  /* 0x0000540000047ab9 */ /* 0x000fe20000000800 */
[----:B------:R-:W-:Y:S02]  /*6510*/  IADD3 R3, P0, RZ, -R99, RZ ;  /* 0x80000063ff037210 */ /* 0x000fe40007f1e0ff */
[----:B------:R-:W-:-:S03]  /*6520*/  I2FP.F32.U32 R7, R12 ;  /* 0x0000000c00077245 */ /* 0x000fc60000201000 */
[----:B------:R-:W1:Y:S01]  /*6530*/  LDC R6, c[0x0][0x618] ;  /* 0x00018600ff067b82 */ /* 0x000e620000000800 */
[----:B------:R-:W-:Y:S02]  /*6540*/  IMAD.X R5, RZ, RZ, ~R0, P0 ;  /* 0x000000ffff057224 */ /* 0x000fe400000e0e00 */
[----:B------:R-:W-:Y:S01]  /*6550*/  FMUL R7, R7, UR4 ;  /* 0x0000000407077c20 */ /* 0x000fe20008400000 */
[----:B------:R-:W-:Y:S01]  /*6560*/  ULDC UR4, c[0x0][0x154] ;  /* 0x0000550000047ab9 */ /* 0x000fe20000000800 */
[-C--:B------:R-:W-:Y:S02]  /*6570*/  IMAD R0, R5, R14.reuse, RZ ;  /* 0x0000000e05007224 */ /* 0x080fe400078e02ff */
[C---:B------:R-:W-:Y:S01]  /*6580*/  IMAD.WIDE.U32 R4, R3.reuse, R14, R16 ;  /* 0x0000000e03047225 */ /* 0x040fe200078e0010 */
[----:B------:R-:W2:Y:S01]  /*6590*/  LDC R8, c[0x0][0x608] ;  /* 0x00018200ff087b82 */ /* 0x000ea20000000800 */
[----:B------:R-:W3:Y:S02]  /*65a0*/  F2I.U32.TRUNC.NTZ R7, R7 ;  /* 0x0000000700077305 */ /* 0x000ee4000020f000 */
[----:B------:R-:W-:Y:S01]  /*65b0*/  IMAD R3, R3, R15, R0 ;  /* 0x0000000f03037224 */ /* 0x000fe200078e0200 */
[----:B------:R-:W-:-:S03]  /*65c0*/  I2FP.F32.U32 R0, R20 ;  /* 0x0000001400007245 */ /* 0x000fc60000201000 */
[----:B------:R-:W-:Y:S01]  /*65d0*/  IMAD.IADD R3, R5, 0x1, R3 ;  /* 0x0000000105037824 */ /* 0x000fe200078e0203 */
[----:B------:R-:W4:Y:S01]  /*65e0*/  LDC R11, c[0x0][0x658] ;  /* 0x00019600ff0b7b82 */ /* 0x000f220000000800 */
[----:B0-----:R-:W-:-:S04]  /*65f0*/  ISETP.NE.U32.AND P0, PT, R26, RZ, PT ;  /* 0x000000ff1a00720c */ /* 0x001fc80003f05070 */
[----:B------:R-:W-:-:S03]  /*6600*/  ISETP.NE.AND.EX P0, PT, R27, RZ, PT, P0 ;  /* 0x000000ff1b00720c */ /* 0x000fc60003f05300 */
[----:B------:R-:W0:Y:S01]  /*6610*/  LDC R9, c[0x0][0x144] ;  /* 0x00005100ff097b82 */ /* 0x000e220000000800 */
[-C--:B-1----:R-:W-:Y:S01]  /*6620*/  SHF.R.U64 R10, R4, R6.reuse, R3 ;  /* 0x00000006040a7219 */ /* 0x082fe20000001203 */
[----:B---3--:R-:W-:Y:S01]  /*6630*/  IMAD.MOV R7, RZ, RZ, -R7 ;  /* 0x000000ffff077224 */ /* 0x008fe200078e0a07 */
[----:B------:R-:W-:Y:S01]  /*6640*/  SHF.R.U32.HI R3, RZ, R6, R3 ;  /* 0x00000006ff037219 */ /* 0x000fe20000011603 */
[----:B------:R-:W-:-:S04]  /*6650*/  FMUL R6, R0, UR4 ;  /* 0x0000000400067c20 */ /* 0x000fc80008400000 */
[----:B------:R-:W1:Y:S01]  /*6660*/  LDC R21, c[0x0][0x148] ;  /* 0x00005200ff157b82 */ /* 0x000e620000000800 */
[----:B------:R3:W0:Y:S01]  /*6670*/  F2I.U32.TRUNC.NTZ R14, R6 ;  /* 0x00000006000e7305 */ /* 0x000622000020f000 */
[-CC-:B--2---:R-:W-:Y:S02]  /*6680*/  SHF.R.U64 R13, R10, R8.reuse, R3.reuse ;  /* 0x000000080a0d7219 */ /* 0x184fe40000001203 */
[----:B------:R-:W-:-:S04]  /*6690*/  SHF.R.U32.HI R0, RZ, R8, R3 ;  /* 0x00000008ff007219 */ /* 0x000fc80000011603 */
[----:B-----5:R-:W2:Y:S01]  /*66a0*/  LDC R24, c[0x0][0x648] ;  /* 0x00019200ff187b82 */ /* 0x020ea20000000800 */
[-CC-:B----4-:R-:W-:Y:S02]  /*66b0*/  SHF.R.U64 R15, R13, R11.reuse, R0.reuse ;  /* 0x0000000b0d0f7219 */ /* 0x190fe40000001200 */
[----:B------:R-:W-:-:S03]  /*66c0*/  SHF.R.U32.HI R5, RZ, R11, R0 ;  /* 0x0000000bff057219 */ /* 0x000fc60000011600 */
[----:B------:R-:W-:Y:S02]  /*66d0*/  IMAD.MOV.U32 R4, RZ, RZ, R15 ;  /* 0x000000ffff047224 */ /* 0x000fe400078e000f */
[----:B------:R-:W4:Y:S01]  /*66e0*/  LDC R28, c[0x0][0x638] ;  /* 0x00018e00ff1c7b82 */ /* 0x000f220000000800 */
[----:B0-----:R-:W-:-:S07]  /*66f0*/  IMAD R25, R9, R7, R12 ;  /* 0x0000000709197224 */ /* 0x001fce00078e020c */
[----:B------:R-:W0:Y:S08]  /*6700*/  LDC R29, c[0x0][0x610] ;  /* 0x00018400ff1d7b82 */ /* 0x000e300000000800 */
[----:B------:R-:W0:Y:S01]  /*6710*/  LDC R30, c[0x0][0x600] ;  /* 0x00018000ff1e7b82 */ /* 0x000e220000000800 */
[----:B-123--:R-:W-:Y:S05]  /*6720*/  @!P0 BRA `(.L_x_157) ;  /* 0x0000000000288947 */ /* 0x00efea0003800000 */
        /* <DEDUP_REMOVED lines=10> */
.L_x_157:
[----:B------:R-:W-:Y:S01]  /*67d0*/  ISETP.NE.AND P0, PT, R2, 0x1, PT ;  /* 0x000000010200780c */ /* 0x000fe20003f05270 */
[----:B------:R-:W-:Y:S01]  /*67e0*/  IMAD.MOV R14, RZ, RZ, -R14 ;  /* 0x000000ffff0e7224 */ /* 0x000fe200078e0a0e */
[----:B------:R-:W-:Y:S02]  /*67f0*/  SHF.R.U64 R0, R4, R24, R5 ;  /* 0x0000001804007219 */ /* 0x000fe40000001205 */
[----:B------:R-:W-:Y:S02]  /*6800*/  LOP3.LUT R3, R13, R96, RZ, 0xc0, !PT ;  /* 0x000000600d037212 */ /* 0x000fe400078ec0ff */
[----:B------:R-:W-:Y:S01]  /*6810*/  LOP3.LUT R10, R10, R95, RZ, 0xc0, !PT ;  /* 0x0000005f0a0a7212 */ /* 0x000fe200078ec0ff */
[----:B------:R-:W-:Y:S02]  /*6820*/  IMAD.MOV R4, RZ, RZ, -R0 ;  /* 0x000000ffff047224 */ /* 0x000fe400078e0a00 */
[----:B------:R-:W-:Y:S02]  /*6830*/  IMAD R0, R90, R0, R3 ;  /* 0x000000005a007224 */ /* 0x000fe400078e0203 */
[----:B----4-:R-:W-:-:S02]  /*6840*/  IMAD R3, R4, R28, R15 ;  /* 0x0000001c04037224 */ /* 0x010fc400078e020f */
[----:B------:R-:W-:Y:S02]  /*6850*/  @P0 IMAD R25, R21, R14, R20 ;  /* 0x0000000e15190224 */ /* 0x000fe400078e0214 */
[----:B0-----:R-:W-:Y:S02]  /*6860*/  IMAD R5, R3, R30, R10 ;  /* 0x0000001e03057224 */ /* 0x001fe400078e020a */
[----:B------:R-:W-:Y:S02]  /*6870*/  IMAD R0, R0, R29, R25 ;  /* 0x0000001d00007224 */ /* 0x000fe400078e0219 */
[----:B------:R-:W-:-:S03]  /*6880*/  IMAD.MOV.U32 R4, RZ, RZ, 0x1 ;  /* 0x00000001ff047424 */ /* 0x000fc600078e00ff */
[----:B------:R-:W-:Y:S02]  /*6890*/  SEL R100, R5, R0, !P0 ;  /* 0x0000000005647207 */ /* 0x000fe40004000000 */
[----:B------:R-:W-:Y:S02]  /*68a0*/  PRMT R3, R4, 0x7610, R3 ;  /* 0x0000761004037816 */ /* 0x000fe40000000003 */
[----:B------:R-:W-:-:S07]  /*68b0*/  SEL R0, R0, R5, !P0 ;  /* 0x0000000500007207 */ /* 0x000fce0004000000 */
.L_x_155:
[----:B------:R-:W-:Y:S01]  /*68c0*/  UIMAD.WIDE.U32 UR4, UR42, 0x24924925, URZ ;  /* 0x249249252a0478a5 */ /* 0x000fe2000f8e003f */
[----:B------:R-:W-:Y:S01]  /*68d0*/  LOP3.LUT P0, RZ, R3, 0xff, RZ, 0xc0, !PT ;  /* 0x000000ff03ff7812 */ /* 0x000fe2000780c0ff */
[----:B------:R-:W-:Y:S02]  /*68e0*/  IMAD.MOV.U32 R101, RZ, RZ, R0 ;  /* 0x000000ffff657224 */ /* 0x000fe400078e0000 */
[----:B------:R-:W-:-:S04]  /*68f0*/  UIADD3 UR4, UR42, -UR5, URZ ;  /* 0x800000052a047290 */ /* 0x000fc8000fffe03f */
[----:B------:R-:W-:-:S04]  /*6900*/  ULEA.HI UR4, UR4, UR5, URZ, 0x1f ;  /* 0x0000000504047291 */ /* 0x000fc8000f8ff83f */
[----:B------:R-:W-:-:S04]  /*6910*/  USHF.R.U32.HI UR4, URZ, 0x2, UR4 ;  /* 0x000000023f047899 */ /* 0x000fc80008011604 */
[----:B------:R-:W-:Y:S01]  /*6920*/  UIMAD UR42, UR4, -0x7, UR42 ;  /* 0xfffffff9042a78a4 */ /* 0x000fe2000f8e022a */
[----:B------:R-:W-:Y:S11]  /*6930*/  @P0 BRA `(.L_x_158) ;  /* 0xffffffa800380947 */ /* 0x000ff6000383ffff */
[----:B------:R-:W-:Y:S05]  /*6940*/  EXIT ;  /* 0x000000000000794d */ /* 0x000fea0003800000 */
.L_x_3:
        /* <DEDUP_REMOVED lines=26> */
.L_x_160:
[--C-:B------:R-:W-:Y:S01]  /*6af0*/  SHF.R.U64 R14, R12, R20, R13.reuse ;  /* 0x000000140c0e7219 */ /* 0x100fe2000000120d */
[----:B------:R-:W0:Y:S01]  /*6b00*/  LDC R24, c[0x0][0x618] ;  /* 0x00018600ff187b82 */ /* 0x000e220000000800 */
[----:B------:R-:W-:Y:S01]  /*6b10*/  I2FP.F32.U32 R8, R6 ;  /* 0x0000000600087245 */ /* 0x000fe20000201000 */
[----:B------:R-:W-:Y:S01]  /*6b20*/  ULDC UR4, c[0x0][0x150] ;  /* 0x0000540000047ab9 */ /* 0x000fe20000000800 */
[----:B------:R-:W-:Y:S02]  /*6b30*/  SHF.R.U32.HI R7, RZ, R20, R13 ;  /* 0x00000014ff077219 */ /* 0x000fe4000001160d */
[----:B------:R-:W-:Y:S01]  /*6b40*/  IADD3 R11, P0, RZ, -R14, RZ ;  /* 0x8000000eff0b7210 */ /* 0x000fe20007f1e0ff */
[----:B------:R-:W-:Y:S01]  /*6b50*/  FMUL R13, R8, UR4 ;  /* 0x00000004080d7c20 */ /* 0x000fe20008400000 */
[----:B------:R-:W-:Y:S01]  /*6b60*/  ULDC UR4, c[0x0][0x154] ;  /* 0x0000550000047ab9 */ /* 0x000fe20000000800 */
[----:B------:R-:W1:Y:S02]  /*6b70*/  LDC.64 R26, c[0x0][0x640] ;  /* 0x00019000ff1a7b82 */ /* 0x000e640000000a00 */
[----:B------:R-:W-:-:S02]  /*6b80*/  IMAD.X R7, RZ, RZ, ~R7, P0 ;  /* 0x000000ffff077224 */ /* 0x000fc400000e0e07 */
[----:B------:R-:W2:Y:S01]  /*6b90*/  F2I.U32.TRUNC.NTZ R13, R13 ;  /* 0x0000000d000d7305 */ /* 0x000ea2000020f000 */
[----:B------:R-:W-:-:S03]  /*6ba0*/  IMAD.WIDE.U32 R8, R11, R22, R16 ;  /* 0x000000160b087225 */ /* 0x000fc600078e0010 */
[----:B------:R-:W3:Y:S01]  /*6bb0*/  LDC R15, c[0x0][0x144] ;  /* 0x00005100ff0f7b82 */ /* 0x000ee20000000800 */
[----:B------:R-:W-:-:S04]  /*6bc0*/  IMAD R10, R7, R22, RZ ;  /* 0x00000016070a7224 */ /* 0x000fc800078e02ff */
[----:B------:R-:W-:Y:S02]  /*6bd0*/  IMAD R7, R11, R23, R10 ;  /* 0x000000170b077224 */ /* 0x000fe400078e020a */
[----:B------:R-:W-:Y:S01]  /*6be0*/  IMAD.MOV.U32 R10, RZ, RZ, -0x1 ;  /* 0xffffffffff0a7424 */ /* 0x000fe200078e00ff */
[----:B------:R-:W4:Y:S01]  /*6bf0*/  LDC R20, c[0x0][0x608] ;  /* 0x00018200ff147b82 */ /* 0x000f220000000800 */
[----:B------:R-:W-:Y:S01]  /*6c00*/  IMAD.IADD R7, R9, 0x1, R7 ;  /* 0x0000000109077824 */ /* 0x000fe200078e0207 */
[----:B------:R-:W-:-:S04]  /*6c10*/  I2FP.F32.U32 R9, R5 ;  /* 0x0000000500097245 */ /* 0x000fc80000201000 */
[-C--:B0-----:R-:W-:Y:S01]  /*6c20*/  SHF.R.U64 R12, R8, R24.reuse, R7 ;  /* 0x00000018080c7219 */ /* 0x081fe20000001207 */
[----:B--2---:R-:W-:Y:S01]  /*6c30*/  IMAD.MOV R8, RZ, RZ, -R13 ;  /* 0x000000ffff087224 */ /* 0x004fe200078e0a0d */
[----:B------:R-:W0:Y:S01]  /*6c40*/  LDC R11, c[0x0][0x658] ;  /* 0x00019600ff0b7b82 */ /* 0x000e220000000800 */
[----:B-1----:R-:W-:Y:S01]  /*6c50*/  ISETP.NE.U32.AND P0, PT, R26, RZ, PT ;  /* 0x000000ff1a00720c */ /* 0x002fe20003f05070 */
[----:B------:R-:W-:Y:S01]  /*6c60*/  FMUL R9, R9, UR4 ;  /* 0x0000000409097c20 */ /* 0x000fe20008400000 */
[----:B------:R-:W-:Y:S02]  /*6c70*/  SHF.R.U32.HI R7, RZ, R24, R7 ;  /* 0x00000018ff077219 */ /* 0x000fe40000011607 */
[----:B------:R-:W-:-:S03]  /*6c80*/  ISETP.NE.AND.EX P0, PT, R27, RZ, PT, P0 ;  /* 0x000000ff1b00720c */ /* 0x000fc60003f05300 */
[----:B------:R-:W1:Y:S01]  /*6c90*/  LDC R22, c[0x0][0x148] ;  /* 0x00005200ff167b82 */ /* 0x000e620000000800 */
[----:B---3--:R-:W-:Y:S02]  /*6ca0*/  IMAD R23, R15, R8, R6 ;  /* 0x000000080f177224 */ /* 0x008fe400078e0206 */
[----:B------:R-:W-:-:S05]  /*6cb0*/  IMAD.MOV.U32 R8, RZ, RZ, 0x1 ;  /* 0x00000001ff087424 */ /* 0x000fca00078e00ff */
[----:B------:R-:W2:Y:S01]  /*6cc0*/  LDC R21, c[0x0][0x600] ;  /* 0x00018000ff157b82 */ /* 0x000ea20000000800 */
[-CC-:B----4-:R-:W-:Y:S02]  /*6cd0*/  SHF.R.U64 R15, R12, R20.reuse, R7.reuse ;  /* 0x000000140c0f7219 */ /* 0x190fe40000001207 */
[----:B------:R-:W-:Y:S02]  /*6ce0*/  SHF.R.U32.HI R6, RZ, R20, R7 ;  /* 0x00000014ff067219 */ /* 0x000fe40000011607 */
[----:B------:R3:W4:Y:S03]  /*6cf0*/  F2I.U32.TRUNC.NTZ R20, R9 ;  /* 0x0000000900147305 */ /* 0x000726000020f000 */
[----:B------:R-:W1:Y:S01]  /*6d00*/  LDC R25, c[0x0][0x648] ;  /* 0x00019200ff197b82 */ /* 0x000e620000000800 */
[-C--:B0-----:R-:W-:Y:S02]  /*6d10*/  SHF.R.U64 R19, R15, R11.reuse, R6 ;  /* 0x0000000b0f137219 */ /* 0x081fe40000001206 */
[----:B------:R-:W-:-:S02]  /*6d20*/  SHF.L.U32 R10, R10, R11, RZ ;  /* 0x0000000b0a0a7219 */ /* 0x000fc400000006ff */
[-C--:B------:R-:W-:Y:S01]  /*6d30*/  SHF.R.U32.HI R7, RZ, R11.reuse, R6 ;  /* 0x0000000bff077219 */ /* 0x080fe20000011606 */
[----:B------:R-:W-:Y:S01]  /*6d40*/  IMAD.MOV.U32 R6, RZ, RZ, R19 ;  /* 0x000000ffff067224 */ /* 0x000fe200078e0013 */
[----:B------:R-:W-:Y:S01]  /*6d50*/  SHF.L.U32 R24, R8, R11, RZ ;  /* 0x0000000b08187219 */ /* 0x000fe200000006ff */
[----:B------:R-:W0:Y:S01]  /*6d60*/  LDC R28, c[0x0][0x638] ;  /* 0x00018e00ff1c7b82 */ /* 0x000e220000000800 */
[----:B------:R-:W-:-:S07]  /*6d70*/  LOP3.LUT R30, RZ, R10, RZ, 0x33, !PT ;  /* 0x0000000aff1e7212 */ /* 0x000fce00078e33ff */
[----:B------:R-:W0:Y:S01]  /*6d80*/  LDC R29, c[0x0][0x610] ;  /* 0x00018400ff1d7b82 */ /* 0x000e220000000800 */
[----:B---34-:R-:W-:Y:S05]  /*6d90*/  @!P0 BRA `(.L_x_161) ;  /* 0x0000000000288947 */ /* 0x018fea0003800000 */
[----:B------:R-:W3:Y:S02]  /*6da0*/  LDC R6, c[0x0][0x64c] ;  /* 0x00019300ff067b82 */ /* 0x000ee40000000800 */
[----:B---3--:R-:W-:-:S05]  /*6db0*/  IADD3 R11, P0, R19, R6, RZ ;  /* 0x00000006130b7210 */ /* 0x008fca0007f1e0ff */
        /* <DEDUP_REMOVED lines=8> */
.L_x_161:
[----:B------:R-:W-:Y:S01]  /*6e40*/  ISETP.NE.AND P0, PT, R2, 0x1, PT ;  /* 0x000000010200780c */ /* 0x000fe20003f05270 */
[----:B--2---:R-:W-:Y:S01]  /*6e50*/  VIADD R9, R21, 0xffffffff ;  /* 0xffffffff15097836 */ /* 0x004fe20000000000 */
[----:B-1----:R-:W-:Y:S01]  /*6e60*/  SHF.R.U64 R7, R6, R25, R7 ;  /* 0x0000001906077219 */ /* 0x002fe20000001207 */
[----:B------:R-:W-:Y:S01]  /*6e70*/  IMAD.MOV R20, RZ, RZ, -R20 ;  /* 0x000000ffff147224 */ /* 0x000fe200078e0a14 */
[----:B------:R-:W-:Y:S02]  /*6e80*/  LOP3.LUT R6, R15, R30, RZ, 0xc0, !PT ;  /* 0x0000001e0f067212 */ /* 0x000fe400078ec0ff */
[----:B------:R-:W-:Y:S01]  /*6e90*/  LOP3.LUT R12, R12, R9, RZ, 0xc0, !PT ;  /* 0x000000090c0c7212 */ /* 0x000fe200078ec0ff */
[----:B------:R-:W-:Y:S02]  /*6ea0*/  IMAD.MOV R8, RZ, RZ, -R7 ;  /* 0x000000ffff087224 */ /* 0x000fe400078e0a07 */
[----:B------:R-:W-:Y:S02]  /*6eb0*/  IMAD R6, R24, R7, R6 ;  /* 0x0000000718067224 */ /* 0x000fe400078e0206 */
[----:B------:R-:W-:-:S02]  /*6ec0*/  IMAD.MOV.U32 R9, RZ, RZ, 0x1 ;  /* 0x00000001ff097424 */ /* 0x000fc400078e00ff */
[----:B------:R-:W-:Y:S02]  /*6ed0*/  @P0 IMAD R23, R22, R20, R5 ;  /* 0x0000001416170224 */ /* 0x000fe400078e0205 */
[----:B0-----:R-:W-:Y:S02]  /*6ee0*/  IMAD R5, R8, R28, R19 ;  /* 0x0000001c08057224 */ /* 0x001fe400078e0213 */
[----:B------:R-:W-:Y:S02]  /*6ef0*/  IMAD R19, R6, R29, R23 ;  /* 0x0000001d06137224 */ /* 0x000fe400078e0217 */
[----:B------:R-:W-:Y:S02]  /*6f00*/  IMAD R6, R5, R21, R12 ;  /* 0x0000001505067224 */ /* 0x000fe400078e020c */
[----:B------:R-:W-:-:S03]  /*6f10*/  IMAD.MOV.U32 R8, RZ, RZ, R14 ;  /* 0x000000ffff087224 */ /* 0x000fc600078e000e */
[----:B------:R-:W-:Y:S02]  /*6f20*/  SEL R20, R6, R19, !P0 ;  /* 0x0000001306147207 */ /* 0x000fe40004000000 */
[----:B------:R-:W-:-:S07]  /*6f30*/  SEL R19, R19, R6, !P0 ;  /* 0x0000000613137207 */ /* 0x000fce0004000000 */
.L_x_159:
[----:B------:R-:W-:-:S08]  /*6f40*/  NOP ;  /* 0x0000000000007918 */ /* 0x000fd00000000000 */
[----:B------:R-:W0:-:S00]  /*6f50*/  USETMAXREG.DEALLOC.CTAPOOL 0x28 ;  /* 0x00000028000079c8 */ /* 0x000e0000080e0500 */
[----:B0-----:R-:W-:-:S13]  /*6f60*/  ISETP.NE.AND P0, PT, R0, RZ, PT ;  /* 0x000000ff0000720c */ /* 0x001fda0003f05270 */
[----:B------:R-:W-:Y:S05]  /*6f70*/  @P0 EXIT ;  /* 0x000000000000094d */ /* 0x000fea0003800000 */
[----:B------:R-:W-:Y:S01]  /*6f80*/  LOP3.LUT P0, RZ, R9, 0xff, RZ, 0xc0, !PT ;  /* 0x000000ff09ff7812 */ /* 0x000fe2000780c0ff */
[----:B------:R-:W-:Y:S02]  /*6f90*/  IMAD.MOV.U32 R0, RZ, RZ, 0x1 ;  /* 0x00000001ff007424 */ /* 0x000fe400078e00ff */
[----:B------:R-:W-:-:S10]  /*6fa0*/  IMAD.MOV.U32 R12, RZ, RZ, RZ ;  /* 0x000000ffff0c7224 */ /* 0x000fd400078e00ff */
[----:B------:R-:W-:Y:S05]  /*6fb0*/  @!P0 BRA `(.L_x_162) ;  /* 0x0000000c00448947 */ /* 0x000fea0003800000 */
[----:B------:R-:W0:Y:S01]  /*6fc0*/  LDC R0, c[0x0][0x28c] ;  /* 0x0000a300ff007b82 */ /* 0x000e220000000800 */
[----:B------:R-:W-:Y:S01]  /*6fd0*/  LOP3.LUT P0, RZ, R3, 0x1f, RZ, 0xc0, !PT ;  /* 0x0000001f03ff7812 */ /* 0x000fe2000780c0ff */
[----:B------:R-:W-:Y:S01]  /*6fe0*/  ULDC UR5, c[0x0][0x658] ;  /* 0x0001960000057ab9 */ /* 0x000fe20000000800 */
[----:B------:R-:W-:Y:S01]  /*6ff0*/  UMOV UR6, 0xffffffff ;  /* 0xffffffff00067882 */ /* 0x000fe20000000000 */
[----:B------:R-:W-:Y:S01]  /*7000*/  BSSY B0, `(.L_x_162) ;  /* 0x00000cc000007945 */ /* 0x000fe20003800000 */
[----:B------:R-:W-:Y:S01]  /*7010*/  USHF.L.U32 UR6, UR6, UR5, URZ ;  /* 0x0000000506067299 */ /* 0x000fe2000800063f */
[C---:B------:R-:W-:Y:S01]  /*7020*/  ISETP.NE.AND P2, PT, R4.reuse, RZ, PT ;  /* 0x000000ff0400720c */ /* 0x040fe20003f45270 */
[----:B------:R-:W-:Y:S01]  /*7030*/  UMOV UR7, 0x1 ;  /* 0x0000000100077882 */ /* 0x000fe20000000000 */
[----:B------:R-:W-:Y:S01]  /*7040*/  ISETP.NE.OR P0, PT, R4, RZ, !P0 ;  /* 0x000000ff0400720c */ /* 0x000fe20004705670 */
[----:B------:R-:W-:Y:S01]  /*7050*/  IMAD.MOV.U32 R13, RZ, RZ, 0x1 ;  /* 0x00000001ff0d7424 */ /* 0x000fe200078e00ff */
[----:B------:R-:W-:Y:S01]  /*7060*/  LOP3.LUT R11, R18, 0x2, RZ, 0xfc, !PT ;  /* 0x00000002120b7812 */ /* 0x000fe200078efcff */
[----:B------:R-:W-:Y:S01]  /*7070*/  IMAD.MOV.U32 R12, RZ, RZ, RZ ;  /* 0x000000ffff0c7224 */ /* 0x000fe200078e00ff */
[----:B------:R-:W-:Y:S01]  /*7080*/  ULDC UR4, c[0x0][0x600] ;  /* 0x0001800000047ab9 */ /* 0x000fe20000000800 */
[----:B------:R-:W-:-:S02]  /*7090*/  USHF.L.U32 UR13, UR7, UR5, URZ ;  /* 0x00000005070d7299 */ /* 0x000fc4000800063f */
[----:B------:R-:W-:Y:S02]  /*70a0*/  UIADD3 UR4, UR4, -0x1, URZ ;  /* 0xffffffff04047890 */ /* 0x000fe4000fffe03f */
[----:B------:R-:W-:Y:S01]  /*70b0*/  ULOP3.LUT UR5, URZ, UR6, URZ, 0x33, !UPT ;  /* 0x000000063f057292 */ /* 0x000fe2000f8e333f */
[----:B------:R-:W-:Y:S01]  /*70c0*/  ULDC.64 UR22, c[0x0][0x198] ;  /* 0x0000660000167ab9 */ /* 0x000fe20000000a00 */
[----:B0-----:R-:W-:-:S05]  /*70d0*/  VIADD R0, R0, 0x7f ;  /* 0x0000007f00007836 */ /* 0x001fca0000000000 */
[----:B------:R-:W-:-:S04]  /*70e0*/  SHF.R.S32.HI R3, RZ, 0x1f, R0 ;  /* 0x0000001fff037819 */ /* 0x000fc80000011400 */
[----:B------:R-:W-:Y:S01]  /*70f0*/  LEA.HI R3, R3, R0, RZ, 0x7 ;  /* 0x0000000003037211 */ /* 0x000fe200078f38ff */
[----:B------:R-:W-:-:S03]  /*7100*/  IMAD.MOV.U32 R0, RZ, RZ, 0x1 ;  /* 0x00000001ff007424 */ /* 0x000fc600078e00ff */
[----:B------:R-:W-:-:S05]  /*7110*/  SHF.R.S32.HI R3, RZ, 0x7, R3 ;  /* 0x00000007ff037819 */ /* 0x000fca0000011403 */
[----:B------:R-:W-:-:S07]  /*7120*/  VIADD R10, R3, 0x1 ;  /* 0x00000001030a7836 */ /* 0x000fce0000000000 */
.L_x_174:
[----:B------:R-:W-:-:S03]  /*7130*/  UMOV UR6, 0xffffffff ;  /* 0xffffffff00067882 */ /* 0x000fc60000000000 */
[----:B------:R-:W-:Y:S05]  /*7140*/  BRA.DIV UR6, `(.L_x_163) ;  /* 0x0000001206387947 */ /* 0x000fea000b800000 */
[----:B------:R-:W-:-:S13]  /*7150*/  ELECT P6, URZ, PT ;  /* 0x00000000003f782f */ /* 0x000fda00038c0000 */
.L_x_188:
[----:B------:R-:W0:Y:S01]  /*7160*/  LDC R4, c[0x0][0x28c] ;  /* 0x0000a300ff047b82 */ /* 0x000e220000000800 */
[----:B------:R-:W-:Y:S01]  /*7170*/  BSSY B1, `(.L_x_164) ;  /* 0x0000041000017945 */ /* 0x000fe20003800000 */
[----:B0-----:R-:W-:-:S13]  /*7180*/  ISETP.LT.OR P6, PT, R4, 0x1, !P6 ;  /* 0x000000010400780c */ /* 0x001fda00077c1670 */
[----:B------:R-:W-:Y:S05]  /*7190*/  @P6 BRA `(.L_x_165) ;  /* 0x0000000000f86947 */ /* 0x000fea0003800000 */
[----:B------:R-:W-:Y:S02]  /*71a0*/  IMAD.SHL.U32 R19, R19, 0x80, RZ ;  /* 0x0000008013137824 */ /* 0x000fe400078e00ff */
[----:B------:R-:W-:Y:S02]  /*71b0*/  IMAD.SHL.U32 R20, R20, 0x80, RZ ;  /* 0x0000008014147824 */ /* 0x000fe400078e00ff */
[----:B------:R-:W-:Y:S02]  /*71c0*/  IMAD.MOV.U32 R21, RZ, RZ, RZ ;  /* 0x000000ffff157224 */ /* 0x000fe400078e00ff */
[----:B------:R-:W-:Y:S02]  /*71d0*/  IMAD.MOV.U32 R4, RZ, RZ, R10 ;  /* 0x000000ffff047224 */ /* 0x000fe400078e000a */
[----:B------:R-:W-:Y:S02]  /*71e0*/  IMAD.MOV.U32 R5, RZ, RZ, R0 ;  /* 0x000000ffff057224 */ /* 0x000fe400078e0000 */
[----:B------:R-:W-:-:S07]  /*71f0*/  IMAD.MOV.U32 R6, RZ, RZ, R12 ;  /* 0x000000ffff067224 */ /* 0x000fce00078e000c */
.L_x_169:
[----:B------:R-:W0:Y:S01]  /*7200*/  S2R R14, SR_CgaCtaId ;  /* 0x00000000000e7919 */ /* 0x000e220000008800 */
[----:B------:R-:W-:Y:S01]  /*7210*/  MOV R7, 0x400 ;  /* 0x0000040000077802 */ /* 0x000fe20000000f00 */
[----:B------:R-:W1:Y:S03]  /*7220*/  @!P2 LDC R9, c[0x0][0x500] ;  /* 0x00014000ff09ab82 */ /* 0x000e660000000800 */
[----:B0-----:R-:W-:Y:S02]  /*7230*/  LEA R15, R14, R7, 0x18 ;  /* 0x000000070e0f7211 */ /* 0x001fe400078ec0ff */
[----:B------:R-:W-:-:S03]  /*7240*/  SHF.L.U32 R7, R5, 0x1f, RZ ;  /* 0x0000001f05077819 */ /* 0x000fc600000006ff */
[----:B------:R-:W-:-:S04]  /*7250*/  IMAD R14, R6, 0x8, R15 ;  /* 0x00000008060e7824 */ /* 0x000fc800078e020f */
[----:B------:R-:W0:Y:S02]  /*7260*/  SYNCS.PHASECHK.TRANS64.TRYWAIT P1, [R14+URZ+0x38], R7 ;  /* 0x000038070e0075a7 */ /* 0x000e24000802017f */
[----:B01----:R-:W-:Y:S05]  /*7270*/  @!P1 BRA `(.L_x_166) ;  /* 0x00000010000c9947 */ /* 0x003fea0003800000 */
.L_x_189:
[----:B0-----:R-:W-:Y:S01]  /*7280*/  PRMT R7, R11, 0x9910, RZ ;  /* 0x000099100b077816 */ /* 0x001fe200000000ff */
[----:B------:R0:W-:Y:S03]  /*7290*/  @!P2 SYNCS.ARRIVE.TRANS64 RZ, [R14+URZ], R9 ;  /* 0x000000090effa9a7 */ /* 0x0001e6000800003f */
[----:B------:R-:W-:-:S13]  /*72a0*/  ISETP.NE.AND P1, PT, R7, 0x2, PT ;  /* 0x000000020700780c */ /* 0x000fda0003f25270 */
[----:B0-----:R-:W-:Y:S05]  /*72b0*/  @P1 BRA `(.L_x_167) ;  /* 0x0000000000041947 */ /* 0x001fea0003800000 */
[----:B------:R-:W-:Y:S01]  /*72c0*/  BPT.TRAP 0x1 ;  /* 0x000000040000795c */ /* 0x000fe20000300000 */
.L_x_167:
[----:B------:R-:W-:Y:S05]  /*72d0*/  @P0 BRA `(.L_x_168) ;  /* 0x0000000000040947 */ /* 0x000fea0003800000 */
[----:B------:R-:W-:Y:S01]  /*72e0*/  BPT.TRAP 0x1 ;  /* 0x000000040000795c */ /* 0x000fe20000300000 */
.L_x_168:
[----:B------:R-:W-:Y:S01]  /*72f0*/  IMAD R15, R6, 0x8000, R15 ;  /* 0x00008000060f7824 */ /* 0x000fe200078e020f */
[----:B------:R-:W-:Y:S01]  /*7300*/  R2UR UR34, R21 ;  /* 0x00000000152272ca */ /* 0x000fe200000e0000 */
[----:B------:R-:W-:Y:S01]  /*7310*/  VIADD R4, R4, 0xffffffff ;  /* 0xffffffff04047836 */ /* 0x000fe20000000000 */
[----:B------:R-:W-:Y:S01]  /*7320*/  R2UR UR33, R14 ;  /* 0x000000000e2172ca */ /* 0x000fe200000e0000 */
[----:B------:R-:W-:Y:S01]  /*7330*/  UIADD3 UR6, UP0, UR22, 0xf0, URZ ;  /* 0x000000f016067890 */ /* 0x000fe2000ff1e03f */
[----:B------:R-:W-:Y:S01]  /*7340*/  R2UR UR8, R15 ;  /* 0x000000000f0872ca */ /* 0x000fe200000e0000 */
[----:B------:R-:W-:Y:S01]  /*7350*/  UIADD3 UR30, UP1, UR22, 0x1f0, URZ ;  /* 0x000001f0161e7890 */ /* 0x000fe2000ff3e03f */
[----:B------:R-:W-:Y:S01]  /*7360*/  R2UR UR35, R19 ;  /* 0x00000000132372ca */ /* 0x000fe200000e0000 */
[----:B------:R-:W-:Y:S01]  /*7370*/  UIADD3.X UR7, URZ, UR23, URZ, UP0, !UPT ;  /* 0x000000173f077290 */ /* 0x000fe200087fe43f */
[----:B------:R-:W-:Y:S01]  /*7380*/  R2UR UR36, R8 ;  /* 0x00000000082472ca */ /* 0x000fe200000e0000 */
[----:B------:R-:W-:Y:S01]  /*7390*/  UIADD3.X UR31, URZ, UR23, URZ, UP1, !UPT ;  /* 0x000000173f1f7290 */ /* 0x000fe20008ffe43f */
[----:B------:R-:W-:Y:S01]  /*73a0*/  R2UR UR19, R20 ;  /* 0x00000000141372ca */ /* 0x000fe200000e0000 */
[----:B------:R-:W-:Y:S01]  /*73b0*/  VIADD R6, R6, 0x1 ;  /* 0x0000000106067836 */ /* 0x000fe20000000000 */
[----:B------:R-:W-:Y:S01]  /*73c0*/  ISETP.GT.AND P3, PT, R4, 0x1, PT ;  /* 0x000000010400780c */ /* 0x000fe20003f64270 */
[----:B------:R-:W-:Y:S01]  /*73d0*/  UIADD3 UR26, UR34, 0x40, URZ ;  /* 0x00000040221a7890 */ /* 0x000fe2000fffe03f */
[----:B------:R-:W-:Y:S01]  /*73e0*/  VIADD R21, R21, 0x80 ;  /* 0x0000008015157836 */ /* 0x000fe20000000000 */
[----:B------:R-:W-:Y:S01]  /*73f0*/  UMOV UR14, 0x0 ;  /* 0x00000000000e7882 */ /* 0x000fe20000000000 */
[----:B------:R-:W-:Y:S01]  /*7400*/  UMOV UR15, 0x10000000 ;  /* 0x10000000000f7882 */ /* 0x000fe20000000000 */
[----:B------:R-:W-:Y:S01]  /*7410*/  UIADD3 UR32, UR8, 0x180, URZ ;  /* 0x0000018008207890 */ /* 0x000fe2000fffe03f */
[----:B------:R-:W-:Y:S01]  /*7420*/  ISETP.NE.AND P1, PT, R6, 0x7, PT ;  /* 0x000000070600780c */ /* 0x000fe20003f25270 */
[----:B------:R-:W-:-:S02]  /*7430*/  UIADD3 UR24, UR8, 0x4180, URZ ;  /* 0x0000418008187890 */ /* 0x000fc4000fffe03f */
[----:B------:R-:W-:Y:S01]  /*7440*/  UIADD3 UR16, UR8, 0x38180, URZ ;  /* 0x0003818008107890 */ /* 0x000fe2000fffe03f */
[----:B------:R-:W-:Y:S01]  /*7450*/  SEL R14, RZ, 0x1, P1 ;  /* 0x00000001ff0e7807 */ /* 0x000fe20000800000 */
[----:B------:R-:W-:Y:S01]  /*7460*/  UIADD3 UR8, UR8, 0x3c180, URZ ;  /* 0x0003c18008087890 */ /* 0x000fe2000fffe03f */
[----:B------:R-:W-:Y:S01]  /*7470*/  SEL R6, R6, RZ, P1 ;  /* 0x000000ff06067207 */ /* 0x000fe20000800000 */
[----:B------:R-:W-:Y:S01]  /*7480*/  UMOV UR25, UR33 ;  /* 0x0000002100197c82 */ /* 0x000fe20008000000 */
[----:B------:R-:W-:Y:S01]  /*7490*/  UMOV UR27, UR35 ;  /* 0x00000023001b7c82 */ /* 0x000fe20008000000 */
[----:B------:R-:W-:Y:S01]  /*74a0*/  UMOV UR28, UR36 ;  /* 0x00000024001c7c82 */ /* 0x000fe20008000000 */
[----:B------:R-:W-:Y:S01]  /*74b0*/  UMOV UR17, UR33 ;  /* 0x0000002100117c82 */ /* 0x000fe20008000000 */
[----:B------:R-:W-:Y:S01]  /*74c0*/  UMOV UR18, UR34 ;  /* 0x0000002200127c82 */ /* 0x000fe20008000000 */
[----:B------:R-:W-:Y:S01]  /*74d0*/  UMOV UR20, UR36 ;  /* 0x0000002400147c82 */ /* 0x000fe20008000000 */
[----:B------:R0:W-:Y:S01]  /*74e0*/  UTMALDG.3D [UR32], [UR6], desc[UR14] ;  /* 0x00000e20060075b4 */ /* 0x0001e20008011000 */
[----:B------:R-:W-:Y:S01]  /*74f0*/  UMOV UR9, UR33 ;  /* 0x0000002100097c82 */ /* 0x000fe20008000000 */
[----:B------:R-:W-:Y:S01]  /*7500*/  UMOV UR11, UR19 ;  /* 0x00000013000b7c82 */ /* 0x000fe20008000000 */
[----:B------:R-:W-:Y:S01]  /*7510*/  UMOV UR12, UR36 ;  /* 0x00000024000c7c82 */ /* 0x000fe20008000000 */
[----:B------:R-:W-:Y:S01]  /*7520*/  UMOV UR10, UR26 ;  /* 0x0000001a000a7c82 */ /* 0x000fe20008000000 */
[----:B------:R-:W-:Y:S01]  /*7530*/  LOP3.LUT R5, R5, R14, RZ, 0x3c, !PT ;  /* 0x0000000e05057212 */ /* 0x000fe200078e3cff */
[----:B------:R0:W-:Y:S01]  /*7540*/  UTMALDG.3D [UR24], [UR6], desc[UR14] ;  /* 0x00000e18060075b4 */ /* 0x0001e20008011000 */
[----:B------:R0:W-:Y:S01]  /*7550*/  UTMALDG.3D [UR16], [UR30], desc[UR14] ;  /* 0x00000e101e0075b4 */ /* 0x0001e20008011000 */
[----:B------:R0:W-:Y:S02]  /*7560*/  UTMALDG.3D [UR8], [UR30], desc[UR14] ;  /* 0x00000e081e0075b4 */ /* 0x0001e40008011000 */
[----:B0-----:R-:W-:Y:S05]  /*7570*/  @P3 BRA `(.L_x_169) ;  /* 0xfffffffc00203947 */ /* 0x001fea000383ffff */
.L_x_165:
[----:B------:R-:W-:Y:S05]  /*7580*/  BSYNC B1 ;  /* 0x0000000000017941 */ /* 0x000fea0003800000 */
.L_x_164:
[----:B------:R-:W-:Y:S01]  /*7590*/  LOP3.LUT P4, RZ, R13, 0xff, RZ, 0xc0, !PT ;  /* 0x000000ff0dff7812 */ /* 0x000fe2000788c0ff */
[C---:B------:R-:W-:Y:S01]  /*75a0*/  IMAD.IADD R12, R3.reuse, 0x1, R12 ;  /* 0x00000001030c7824 */ /* 0x040fe200078e020c */
[----:B------:R-:W-:Y:S01]  /*75b0*/  ULDC.64 UR6, c[0x0][0x650] ;  /* 0x0001940000067ab9 */ /* 0x000fe20000000a00 */
[C---:B------:R-:W-:Y:S01]  /*75c0*/  ISETP.GE.U32.AND P3, PT, R3.reuse, 0x7, PT ;  /* 0x000000070300780c */ /* 0x040fe20003f66070 */
[----:B------:R-:W-:Y:S01]  /*75d0*/  BSSY B1, `(.L_x_170) ;  /* 0x000006c000017945 */ /* 0x000fe20003800000 */
[C---:B------:R-:W-:Y:S01]  /*75e0*/  IMAD.WIDE.U32 R4, R12.reuse, 0x24924925, RZ ;  /* 0x249249250c047825 */ /* 0x040fe200078e00ff */
[C---:B------:R-:W-:Y:S02]  /*75f0*/  ISETP.GT.U32.AND P1, PT, R12.reuse, 0x6, PT ;  /* 0x000000060c00780c */ /* 0x040fe40003f24070 */
[----:B------:R-:W-:Y:S01]  /*7600*/  PRMT R13, RZ, 0x7610, R13 ;  /* 0x00007610ff0d7816 */ /* 0x000fe2000000000d */
[----:B------:R-:W-:Y:S01]  /*7610*/  IMAD.IADD R4, R12, 0x1, -R5 ;  /* 0x000000010c047824 */ /* 0x000fe200078e0a05 */
[----:B------:R-:W-:Y:S01]  /*7620*/  ISETP.LT.U32.AND P1, PT, R3, 0x7, P1 ;  /* 0x000000070300780c */ /* 0x000fe20000f21070 */
[----:B------:R-:W-:-:S02]  /*7630*/  IMAD.MOV.U32 R19, RZ, RZ, -0x1 ;  /* 0xffffffffff137424 */ /* 0x000fc400078e00ff */
[----:B------:R-:W0:Y:S01]  /*7640*/  @P4 S2R R7, SR_CgaCtaId ;  /* 0x0000000000074919 */ /* 0x000e220000008800 */
[----:B------:R-:W-:Y:S01]  /*7650*/  @P4 MOV R6, 0x400 ;  /* 0x0000040000064802 */ /* 0x000fe20000000f00 */
[----:B------:R-:W-:Y:S01]  /*7660*/  IMAD.MOV.U32 R20, RZ, RZ, -0x1 ;  /* 0xffffffffff147424 */ /* 0x000fe200078e00ff */
[----:B------:R-:W-:Y:S01]  /*7670*/  LEA.HI R4, R4, R5, RZ, 0x1f ;  /* 0x0000000504047211 */ /* 0x000fe200078ff8ff */
[----:B------:R-:W-:-:S03]  /*7680*/  IMAD.MOV.U32 R8, RZ, RZ, -0x1 ;  /* 0xffffffffff087424 */ /* 0x000fc600078e00ff */
[--C-:B------:R-:W-:Y:S02]  /*7690*/  SHF.R.U32.HI R5, RZ, 0x2, R4.reuse ;  /* 0x00000002ff057819 */ /* 0x100fe40000011604 */
[----:B------:R-:W-:-:S03]  /*76a0*/  PRMT R4, RZ, 0x7610, R4 ;  /* 0x00007610ff047816 */ /* 0x000fc60000000004 */
[----:B------:R-:W-:Y:S01]  /*76b0*/  IMAD R12, R5, -0x7, R12 ;  /* 0xfffffff9050c7824 */ /* 0x000fe200078e020c */
[----:B0-----:R-:W-:Y:S02]  /*76c0*/  @P4 LEA R6, R7, R6, 0x18 ;  /* 0x0000000607064211 */ /* 0x001fe400078ec0ff */
[----:B------:R-:W-:Y:S02]  /*76d0*/  SEL R7, RZ, 0x1, !P1 ;  /* 0x00000001ff077807 */ /* 0x000fe40004800000 */
[----:B------:R-:W-:Y:S01]  /*76e0*/  IADD3 R16, P1, R16, UR38, RZ ;  /* 0x0000002610107c10 */ /* 0x000fe2000ff3e0ff */
[----:B------:R0:W-:Y:S01]  /*76f0*/  @P4 SYNCS.ARRIVE.TRANS64.A1T0 RZ, [R6+URZ+0x88], RZ ;  /* 0x000088ff06ff49a7 */ /* 0x0001e2000810003f */
[----:B------:R-:W-:Y:S02]  /*7700*/  LOP3.LUT R0, R0, R7, RZ, 0x3c, !PT ;  /* 0x0000000700007212 */ /* 0x000fe400078e3cff */
[----:B------:R-:W-:Y:S02]  /*7710*/  IADD3.X R17, R17, UR41, RZ, P1, !PT ;  /* 0x0000002911117c10 */ /* 0x000fe40008ffe4ff */
[----:B------:R-:W-:-:S02]  /*7720*/  ISETP.GE.U32.AND P1, PT, R16, UR6, PT ;  /* 0x0000000610007c0c */ /* 0x000fc4000bf26070 */
[----:B------:R-:W-:Y:S02]  /*7730*/  @P3 LOP3.LUT R0, R0, 0x1, R5, 0x78, !PT ;  /* 0x0000000100003812 */ /* 0x000fe400078e7805 */
[----:B------:R-:W-:-:S13]  /*7740*/  ISETP.GE.U32.AND.EX P1, PT, R17, UR7, PT, P1 ;  /* 0x0000000711007c0c */ /* 0x000fda000bf26110 */
[----:B0-----:R-:W-:Y:S05]  /*7750*/  @P1 BRA `(.L_x_171) ;  /* 0x00000004004c1947 */ /* 0x001fea0003800000 */
[----:B------:R-:W-:Y:S01]  /*7760*/  ULDC.64 UR6, c[0x0][0x628] ;  /* 0x00018a0000067ab9 */ /* 0x000fe20000000a00 */
[----:B------:R-:W0:Y:S01]  /*7770*/  S2R R15, SR_CTAID.X ;  /* 0x00000000000f7919 */ /* 0x000e220000002500 */
[----:B------:R-:W-:Y:S01]  /*7780*/  ISETP.NE.U32.AND P1, PT, RZ, UR6, PT ;  /* 0x00000006ff007c0c */ /* 0x000fe2000bf25070 */
[----:B------:R-:W-:Y:S01]  /*7790*/  ULDC UR9, c[0x0][0x630] ;  /* 0x00018c0000097ab9 */ /* 0x000fe20000000800 */
[----:B------:R-:W-:Y:S01]  /*77a0*/  IMAD.MOV.U32 R4, RZ, RZ, R16 ;  /* 0x000000ffff047224 */ /* 0x000fe200078e0010 */
[----:B------:R-:W1:Y:S01]  /*77b0*/  S2R R14, SR_CTAID.Y ;  /* 0x00000000000e7919 */ /* 0x000e620000002600 */
[----:B------:R-:W-:Y:S01]  /*77c0*/  ISETP.NE.AND.EX P1, PT, RZ, UR7, PT, P1 ;  /* 0x00000007ff007c0c */ /* 0x000fe2000bf25310 */
[----:B------:R-:W-:-:S12]  /*77d0*/  IMAD.MOV.U32 R5, RZ, RZ, R17 ;  /* 0x000000ffff057224 */ /* 0x000fd800078e0011 */
[----:B------:R-:W-:Y:S05]  /*77e0*/  @!P1 BRA `(.L_x_172) ;  /* 0x0000000000289947 */ /* 0x000fea0003800000 */
[----:B------:R-:W-:Y:S02]  /*77f0*/  ULDC UR8, c[0x0][0x634] ;  /* 0x00018d0000087ab9 */ /* 0x000fe40000000800 */
[----:B------:R-:W-:-:S05]  /*7800*/  IADD3 R9, P1, R16, UR8, RZ ;  /* 0x0000000810097c10 */ /* 0x000fca000ff3e0ff */
[----:B------:R-:W-:-:S04]  /*7810*/  IMAD.X R19, RZ, RZ, R17, P1 ;  /* 0x000000ffff137224 */ /* 0x000fc800008e0611 */
[----:B------:R-:W-:-:S04]  /*7820*/  IMAD.WIDE.U32 R6, R19, UR6, RZ ;  /* 0x0000000613067c25 */ /* 0x000fc8000f8e00ff */
[----:B------:R-:W-:-:S04]  /*7830*/  IMAD.WIDE.U32 R6, P1, R9, UR7, R6 ;  /* 0x0000000709067c25 */ /* 0x000fc8000f820006 */
[----:B------:R-:W-:-:S04]  /*7840*/  IMAD.WIDE.U32 R8, R9, UR6, RZ ;  /* 0x0000000609087c25 */ /* 0x000fc8000f8e00ff */
[----:B------:R-:W-:Y:S01]  /*7850*/  IMAD.X R5, RZ, RZ, RZ, P1 ;  /* 0x000000ffff057224 */ /* 0x000fe200008e06ff */
[----:B------:R-:W-:Y:S01]  /*7860*/  IADD3 RZ, P1, R9, R6, RZ ;  /* 0x0000000609ff7210 */ /* 0x000fe20007f3e0ff */
[----:B------:R-:W-:-:S04]  /*7870*/  IMAD.MOV.U32 R4, RZ, RZ, R7 ;  /* 0x000000ffff047224 */ /* 0x000fc800078e0007 */
[----:B------:R-:W-:-:S08]  /*7880*/  IMAD.WIDE.U32.X R4, R19, UR7, R4, P1 ;  /* 0x0000000713047c25 */ /* 0x000fd000088e0404 */
.L_x_172:
[--C-:B------:R-:W-:Y:S01]  /*7890*/  SHF.R.U64 R8, R4, UR9, R5.reuse ;  /* 0x0000000904087c19 */ /* 0x100fe20008001205 */
[----:B------:R-:W-:Y:S01]  /*78a0*/  ULDC.64 UR6, c[0x0][0x620] ;  /* 0x0001880000067ab9 */ /* 0x000fe20000000a00 */
[----:B------:R-:W-:Y:S01]  /*78b0*/  SHF.R.U32.HI R4, RZ, UR9, R5 ;  /* 0x00000009ff047c19 */ /* 0x000fe20008011605 */
[----:B------:R-:W2:Y:S01]  /*78c0*/  LDC R24, c[0x0][0x144] ;  /* 0x00005100ff187b82 */ /* 0x000ea20000000800 */
[----:B------:R-:W-:Y:S01]  /*78d0*/  IADD3 R7, P1, RZ, -R8, RZ ;  /* 0x80000008ff077210 */ /* 0x000fe20007f3e0ff */
[----:B------:R-:W-:Y:S01]  /*78e0*/  ULDC.64 UR10, c[0x0][0x640] ;  /* 0x00019000000a7ab9 */ /* 0x000fe20000000a00 */
[----:B0-----:R-:W-:Y:S01]  /*78f0*/  I2FP.F32.U32 R9, R15 ;  /* 0x0000000f00097245 */ /* 0x001fe20000201000 */
[----:B------:R-:W-:Y:S02]  /*7900*/  ULDC UR8, c[0x0][0x608] ;  /* 0x0001820000087ab9 */ /* 0x000fe40000000800 */
[----:B------:R-:W-:Y:S01]  /*7910*/  IMAD.X R4, RZ, RZ, ~R4, P1 ;  /* 0x000000ffff047224 */ /* 0x000fe200008e0e04 */
[----:B------:R-:W-:Y:S01]  /*7920*/  ISETP.NE.U32.AND P1, PT, RZ, UR10, PT ;  /* 0x0000000aff007c0c */ /* 0x000fe2000bf25070 */
[----:B------:R-:W0:Y:S02]  /*7930*/  LDC R21, c[0x0][0x148] ;  /* 0x00005200ff157b82 */ /* 0x000e240000000800 */
[----:B------:R-:W-:Y:S01]  /*7940*/  IMAD R6, R4, UR6, RZ ;  /* 0x0000000604067c24 */ /* 0x000fe2000f8e02ff */
[----:B------:R-:W-:Y:S01]  /*7950*/  ISETP.NE.AND.EX P1, PT, RZ, UR11, PT, P1 ;  /* 0x0000000bff007c0c */ /* 0x000fe2000bf25310 */
[----:B------:R-:W-:Y:S01]  /*7960*/  IMAD.WIDE.U32 R4, R7, UR6, R16 ;  /* 0x0000000607047c25 */ /* 0x000fe2000f8e0010 */
[----:B------:R-:W-:-:S03]  /*7970*/  ULDC UR6, c[0x0][0x150] ;  /* 0x0000540000067ab9 */ /* 0x000fc60000000800 */
[----:B------:R-:W-:Y:S02]  /*7980*/  IMAD R7, R7, UR7, R6 ;  /* 0x0000000707077c24 */ /* 0x000fe4000f8e0206 */
[----:B------:R-:W-:Y:S01]  /*7990*/  FMUL R6, R9, UR6 ;  /* 0x0000000609067c20 */ /* 0x000fe20008400000 */
[----:B------:R-:W-:Y:S01]  /*79a0*/  ULDC UR6, c[0x0][0x618] ;  /* 0x0001860000067ab9 */ /* 0x000fe20000000800 */
[----:B------:R-:W-:Y:S01]  /*79b0*/  ULDC UR7, c[0x0][0x154] ;  /* 0x0000550000077ab9 */ /* 0x000fe20000000800 */
[----:B------:R-:W-:-:S03]  /*79c0*/  IMAD.IADD R5, R5, 0x1, R7 ;  /* 0x0000000105057824 */ /* 0x000fc600078e0207 */
[----:B------:R-:W3:Y:S02]  /*79d0*/  F2I.U32.TRUNC.NTZ R6, R6 ;  /* 0x0000000600067305 */ /* 0x000ee4000020f000 */
[----:B------:R-:W-:Y:S02]  /*79e0*/  SHF.R.U64 R9, R4, UR6, R5 ;  /* 0x0000000604097c19 */ /* 0x000fe40008001205 */
[----:B-1----:R-:W-:-:S05]  /*79f0*/  I2FP.F32.U32 R4, R14 ;  /* 0x0000000e00047245 */ /* 0x002fca0000201000 */
[----:B------:R-:W-:Y:S01]  /*7a00*/  FMUL R22, R4, UR7 ;  /* 0x0000000704167c20 */ /* 0x000fe20008400000 */
[----:B------:R-:W-:Y:S01]  /*7a10*/  SHF.R.U32.HI R4, RZ, UR6, R5 ;  /* 0x00000006ff047c19 */ /* 0x000fe20008011605 */
[----:B------:R-:W-:-:S03]  /*7a20*/  ULDC UR6, c[0x0][0x658] ;  /* 0x0001960000067ab9 */ /* 0x000fc60000000800 */
[--C-:B------:R-:W-:Y:S01]  /*7a30*/  SHF.R.U64 R20, R9, UR8, R4.reuse ;  /* 0x0000000809147c19 */ /* 0x100fe20008001204 */
[----:B------:R-:W1:Y:S01]  /*7a40*/  F2I.U32.TRUNC.NTZ R22, R22 ;  /* 0x0000001600167305 */ /* 0x000e62000020f000 */
[----:B------:R-:W-:Y:S01]  /*7a50*/  SHF.R.U32.HI R5, RZ, UR8, R4 ;  /* 0x00000008ff057c19 */ /* 0x000fe20008011604 */
[----:B---3--:R-:W-:-:S03]  /*7a60*/  IMAD.MOV R6, RZ, RZ, -R6 ;  /* 0x000000ffff067224 */ /* 0x008fc600078e0a06 */
[----:B------:R-:W-:Y:S01]  /*7a70*/  SHF.R.U64 R19, R20, UR6, R5 ;  /* 0x0000000614137c19 */ /* 0x000fe20008001205 */
[----:B--2---:R-:W-:Y:S01]  /*7a80*/  IMAD R15, R24, R6, R15 ;  /* 0x00000006180f7224 */ /* 0x004fe200078e020f */
[----:B------:R-:W-:-:S03]  /*7a90*/  SHF.R.U32.HI R23, RZ, UR6, R5 ;  /* 0x00000006ff177c19 */ /* 0x000fc60008011605 */
[----:B------:R-:W-:Y:S02]  /*7aa0*/  IMAD.MOV.U32 R4, RZ, RZ, R19 ;  /* 0x000000ffff047224 */ /* 0x000fe400078e0013 */
[----:B------:R-:W-:Y:S01]  /*7ab0*/  IMAD.MOV.U32 R5, RZ, RZ, R23 ;  /* 0x000000ffff057224 */ /* 0x000fe200078e0017 */
[----:B-1----:R-:W-:Y:S06]  /*7ac0*/  @!P1 BRA `(.L_x_173) ;  /* 0x0000000000289947 */ /* 0x002fec0003800000 */
[----:B------:R-:W-:Y:S02]  /*7ad0*/  ULDC UR6, c[0x0][0x64c] ;  /* 0x0001930000067ab9 */ /* 0x000fe40000000800 */
[----:B------:R-:W-:-:S05]  /*7ae0*/  IADD3 R5, P1, R19, UR6, RZ ;  /* 0x0000000613057c10 */ /* 0x000fca000ff3e0ff */
[----:B------:R-:W-:-:S04]  /*7af0*/  IMAD.X R23, RZ, RZ, R23, P1 ;  /* 0x000000ffff177224 */ /* 0x000fc800008e0617 */
[----:B------:R-:W-:-:S04]  /*7b00*/  IMAD.WIDE.U32 R6, R23, UR10, RZ ;  /* 0x0000000a17067c25 */ /* 0x000fc8000f8e00ff */
[----:B------:R-:W-:-:S04]  /*7b10*/  IMAD.WIDE.U32 R6, P1, R5, UR11, R6 ;  /* 0x0000000b05067c25 */ /* 0x000fc8000f820006 */
[----:B------:R-:W-:-:S04]  /*7b20*/  IMAD.WIDE.U32 R4, R5, UR10, RZ ;  /* 0x0000000a05047c25 */ /* 0x000fc8000f8e00ff */
[----:B------:R-:W-:Y:S01]  /*7b30*/  IMAD.MOV.U32 R4, RZ, RZ, R7 ;  /* 0x000000ffff047224 */ /* 0x000fe200078e0007 */
[----:B------:R-:W-:Y:S01]  /*7b40*/  IADD3 RZ, P3, R5, R6, RZ ;  /* 0x0000000605ff7210 */ /* 0x000fe20007f7e0ff */
[----:B------:R-:W-:-:S04]  /*7b50*/  IMAD.X R5, RZ, RZ, RZ, P1 ;  /* 0x000000ffff057224 */ /* 0x000fc800008e06ff */
[----:B------:R-:W-:-:S08]  /*7b60*/  IMAD.WIDE.U32.X R4, R23, UR11, R4, P3 ;  /* 0x0000000b17047c25 */ /* 0x000fd000098e0404 */
.L_x_173:
[----:B------:R-:W-:Y:S01]  /*7b70*/  ISETP.NE.AND P1, PT, R2, 0x1, PT ;  /* 0x000000010200780c */ /* 0x000fe20003f25270 */
[----:B------:R-:W-:Y:S01]  /*7b80*/  ULDC UR6, c[0x0][0x648] ;  /* 0x0001920000067ab9 */ /* 0x000fe20000000800 */
[----:B------:R-:W-:Y:S01]  /*7b90*/  LOP3.LUT R20, R20, UR5, RZ, 0xc0, !PT ;  /* 0x0000000514147c12 */ /* 0x000fe2000f8ec0ff */
[----:B------:R-:W-:Y:S01]  /*7ba0*/  IMAD.MOV R22, RZ, RZ, -R22 ;  /* 0x000000ffff167224 */ /* 0x000fe200078e0a16 */
[----:B------:R-:W-:Y:S01]  /*7bb0*/  SHF.R.U64 R5, R4, UR6, R5 ;  /* 0x0000000604057c19 */ /* 0x000fe20008001205 */
[----:B------:R-:W-:Y:S01]  /*7bc0*/  ULDC UR6, c[0x0][0x638] ;  /* 0x00018e0000067ab9 */ /* 0x000fe20000000800 */
[----:B------:R-:W-:Y:S01]  /*7bd0*/  LOP3.LUT R6, R9, UR4, RZ, 0xc0, !PT ;  /* 0x0000000409067c12 */ /* 0x000fe2000f8ec0ff */
[----:B------:R-:W-:Y:S02]  /*7be0*/  ULDC UR7, c[0x0][0x610] ;  /* 0x0001840000077ab9 */ /* 0x000fe40000000800 */
[----:B------:R-:W-:Y:S02]  /*7bf0*/  IMAD.MOV R4, RZ, RZ, -R5 ;  /* 0x000000ffff047224 */ /* 0x000fe400078e0a05 */
[----:B------:R-:W-:-:S02]  /*7c00*/  IMAD R20, R5, UR13, R20 ;  /* 0x0000000d05147c24 */ /* 0x000fc4000f8e0214 */
[----:B0-----:R-:W-:Y:S02]  /*7c10*/  @P1 IMAD R15, R21, R22, R14 ;  /* 0x00000016150f1224 */ /* 0x001fe400078e020e */
[----:B------:R-:W-:Y:S01]  /*7c20*/  IMAD R19, R4, UR6, R19 ;  /* 0x0000000604137c24 */ /* 0x000fe2000f8e0213 */
[----:B------:R-:W-:Y:S01]  /*7c30*/  ULDC UR6, c[0x0][0x600] ;  /* 0x0001800000067ab9 */ /* 0x000fe20000000800 */
[----:B------:R-:W-:Y:S02]  /*7c40*/  IMAD R15, R20, UR7, R15 ;  /* 0x00000007140f7c24 */ /* 0x000fe4000f8e020f */
[----:B------:R-:W-:Y:S02]  /*7c50*/  IMAD R6, R19, UR6, R6 ;  /* 0x0000000613067c24 */ /* 0x000fe4000f8e0206 */
[----:B------:R-:W-:-:S03]  /*7c60*/  IMAD.MOV.U32 R4, RZ, RZ, 0x1 ;  /* 0x00000001ff047424 */ /* 0x000fc600078e00ff */
[----:B------:R-:W-:Y:S02]  /*7c70*/  SEL R20, R6, R15, !P1 ;  /* 0x0000000f06147207 */ /* 0x000fe40004800000 */
[----:B------:R-:W-:-:S07]  /*7c80*/  SEL R19, R15, R6, !P1 ;  /* 0x000000060f137207 */ /* 0x000fce0004800000 */
.L_x_171:
[----:B------:R-:W-:Y:S05]  /*7c90*/  BSYNC B1 ;  /* 0x0000000000017941 */ /* 0x000fea0003800000 */
.L_x_170:
[----:B------:R-:W-:-:S13]  /*7ca0*/  LOP3.LUT P1, RZ, R4, 0xff, RZ, 0xc0, !PT ;  /* 0x000000ff04ff7812 */ /* 0x000fda000782c0ff */
[----:B------:R-:W-:Y:S05]  /*7cb0*/  @P1 BRA `(.L_x_174) ;  /* 0xfffffff4001c1947 */ /* 0x000fea000383ffff */
[----:B------:R-:W-:Y:S05]  /*7cc0*/  BSYNC B0 ;  /* 0x0000000000007941 */ /* 0x000fea0003800000 */
.L_x_162:
[----:B------:R-:W-:-:S03]  /*7cd0*/  UMOV UR6, 0xffffffff ;  /* 0xffffffff00067882 */ /* 0x000fc60000000000 */
[----:B------:R-:W-:Y:S05]  /*7ce0*/  BRA.DIV UR6, `(.L_x_175) ;  /* 0x0000000606847947 */ /* 0x000fea000b800000 */
[----:B------:R-:W-:-:S13]  /*7cf0*/  ELECT P6, URZ, PT ;  /* 0x00000000003f782f */ /* 0x000fda00038c0000 */
.L_x_192:
[----:B------:R-:W-:Y:S04]  /*7d00*/  BSSY B0, `(.L_x_176) ;  /* 0x0000046000007945 */ /* 0x000fe80003800000 */
[----:B------:R-:W-:Y:S05]  /*7d10*/  @!P6 BRA `(.L_x_177) ;  /* 0x000000040010e947 */ /* 0x000fea0003800000 */
[----:B------:R-:W-:-:S04]  /*7d20*/  LOP3.LUT R18, R18, 0x2, RZ, 0xfc, !PT ;  /* 0x0000000212127812 */ /* 0x000fc800078efcff */
[----:B------:R-:W-:-:S13]  /*7d30*/  ISETP.NE.AND P0, PT, R18, 0x3, PT ;  /* 0x000000031200780c */ /* 0x000fda0003f05270 */
[----:B------:R-:W-:Y:S05]  /*7d40*/  @!P0 BRA `(.L_x_178) ;  /* 0x0000000000048947 */ /* 0x000fea0003800000 */
[----:B------:R-:W-:Y:S01]  /*7d50*/  BPT.TRAP 0x1 ;  /* 0x000000040000795c */ /* 0x000fe20000300000 */
.L_x_178:
[----:B------:R-:W0:Y:S01]  /*7d60*/  S2R R3, SR_CgaCtaId ;  /* 0x0000000000037919 */ /* 0x000e220000008800 */
[----:B------:R-:W-:-:S04]  /*7d70*/  MOV R2, 0x400 ;  /* 0x0000040000027802 */ /* 0x000fc80000000f00 */
[----:B0-----:R-:W-:Y:S02]  /*7d80*/  LEA R3, R3, R2, 0x18 ;  /* 0x0000000203037211 */ /* 0x001fe400078ec0ff */
[----:B------:R-:W-:-:S03]  /*7d90*/  SHF.L.U32 R2, R0, 0x1f, RZ ;  /* 0x0000001f00027819 */ /* 0x000fc600000006ff */
[----:B------:R-:W-:-:S04]  /*7da0*/  VIADD R3, R3, 0x38 ;  /* 0x0000003803037836 */ /* 0x000fc80000000000 */
[C---:B------:R-:W-:Y:S02]  /*7db0*/  IMAD R7, R12.reuse, 0x8, R3 ;  /* 0x000000080c077824 */ /* 0x040fe400078e0203 */
[----:B------:R-:W-:Y:S02]  /*7dc0*/  VIADD R12, R12, 0x1 ;  /* 0x000000010c0c7836 */ /* 0x000fe40000000000 */
[----:B------:R-:W0:Y:S03]  /*7dd0*/  SYNCS.PHASECHK.TRANS64.TRYWAIT P0, [R7+URZ], R2 ;  /* 0x00000002070075a7 */ /* 0x000e26000800017f */
[----:B------:R-:W-:-:S04]  /*7de0*/  ISETP.NE.AND P1, PT, R12, 0x7, PT ;  /* 0x000000070c00780c */ /* 0x000fc80003f25270 */
[----:B------:R-:W-:Y:S02]  /*7df0*/  SEL R5, RZ, 0x1, P1 ;  /* 0x00000001ff057807 */ /* 0x000fe40000800000 */
[----:B------:R-:W-:Y:S02]  /*7e00*/  SEL R12, R12, RZ, P1 ;  /* 0x000000ff0c0c7207 */ /* 0x000fe40000800000 */
[----:B------:R-:W-:-:S03]  /*7e10*/  LOP3.LUT R5, R0, R5, RZ, 0x3c, !PT ;  /* 0x0000000500057212 */ /* 0x000fc600078e3cff */
[----:B------:R-:W-:Y:S01]  /*7e20*/  IMAD R9, R12, 0x8, R3 ;  /* 0x000000080c097824 */ /* 0x000fe200078e0203 */
[----:B------:R-:W-:Y:S01]  /*7e30*/  SHF.L.U32 R4, R5, 0x1f, RZ ;  /* 0x0000001f05047819 */ /* 0x000fe200000006ff */
[----:B0-----:R-:W-:Y:S06]  /*7e40*/  @!P0 BRA `(.L_x_179) ;  /* 0x00000004004c8947 */ /* 0x001fec0003800000 */
.L_x_193:
[----:B------:R-:W1:Y:S01]  /*7e50*/  SYNCS.PHASECHK.TRANS64.TRYWAIT P0, [R9+URZ], R4 ;  /* 0x00000004090075a7 */ /* 0x000e62000800017f */
[----:B------:R-:W-:-:S05]  /*7e60*/  VIADD R0, R12, 0x1 ;  /* 0x000000010c007836 */ /* 0x000fca0000000000 */
[----:B------:R-:W-:-:S04]  /*7e70*/  ISETP.NE.AND P1, PT, R0, 0x7, PT ;  /* 0x000000070000780c */ /* 0x000fc80003f25270 */
[----:B0-----:R-:W-:Y:S02]  /*7e80*/  SEL R2, RZ, 0x1, P1 ;  /* 0x00000001ff027807 */ /* 0x001fe40000800000 */
[----:B------:R-:W-:Y:S02]  /*7e90*/  SEL R0, R0, RZ, P1 ;  /* 0x000000ff00007207 */ /* 0x000fe40000800000 */
[----:B------:R-:W-:-:S03]  /*7ea0*/  LOP3.LUT R7, R5, R2, RZ, 0x3c, !PT ;  /* 0x0000000205077212 */ /* 0x000fc600078e3cff */
[----:B------:R-:W-:Y:S01]  /*7eb0*/  IMAD R6, R0, 0x8, R3 ;  /* 0x0000000800067824 */ /* 0x000fe200078e0203 */
[----:B------:R-:W-:Y:S01]  /*7ec0*/  SHF.L.U32 R5, R7, 0x1f, RZ ;  /* 0x0000001f07057819 */ /* 0x000fe200000006ff */
[----:B-1----:R-:W-:Y:S06]  /*7ed0*/  @!P0 BRA `(.L_x_180) ;  /* 0x00000004003c8947 */ /* 0x002fec0003800000 */
.L_x_194:
[----:B------:R-:W1:Y:S01]  /*7ee0*/  SYNCS.PHASECHK.TRANS64.TRYWAIT P0, [R6+URZ], R5 ;  /* 0x00000005060075a7 */ /* 0x000e62000800017f */
[----:B------:R-:W-:-:S05]  /*7ef0*/  VIADD R0, R0, 0x1 ;  /* 0x0000000100007836 */ /* 0x000fca0000000000 */
[----:B------:R-:W-:-:S04]  /*7f00*/  ISETP.NE.AND P1, PT, R0, 0x7, PT ;  /* 0x000000070000780c */ /* 0x000fc80003f25270 */
[----:B------:R-:W-:Y:S02]  /*7f10*/  SEL R2, RZ, 0x1, P1 ;  /* 0x00000001ff027807 */ /* 0x000fe40000800000 */
[----:B------:R-:W-:Y:S02]  /*7f20*/  SEL R0, R0, RZ, P1 ;  /* 0x000000ff00007207 */ /* 0x000fe40000800000 */
[----:B------:R-:W-:-:S03]  /*7f30*/  LOP3.LUT R7, R7, R2, RZ, 0x3c, !PT ;  /* 0x0000000207077212 */ /* 0x000fc600078e3cff */
[----:B0-----:R-:W-:Y:S01]  /*7f40*/  IMAD R9, R0, 0x8, R3 ;  /* 0x0000000800097824 */ /* 0x001fe200078e0203 */
[----:B------:R-:W-:Y:S01]  /*7f50*/  SHF.L.U32 R4, R7, 0x1f, RZ ;  /* 0x0000001f07047819 */ /* 0x000fe200000006ff */
[----:B-1----:R-:W-:Y:S06]  /*7f60*/  @!P0 BRA `(.L_x_181) ;  /* 0x00000004002c8947 */ /* 0x002fec0003800000 */
.L_x_195:
        /* <DEDUP_REMOVED lines=9> */
.L_x_196:
        /* <DEDUP_REMOVED lines=9> */
.L_x_197:
[----:B------:R-:W1:Y:S01]  /*8090*/  SYNCS.PHASECHK.TRANS64.TRYWAIT P0, [R9+URZ], R4 ;  /* 0x00000004090075a7 */ /* 0x000e62000800017f */
[----:B------:R-:W-:-:S05]  /*80a0*/  VIADD R0, R0, 0x1 ;  /* 0x0000000100007836 */ /* 0x000fca0000000000 */
[----:B------:R-:W-:-:S04]  /*80b0*/  ISETP.NE.AND P1, PT, R0, 0x7, PT ;  /* 0x000000070000780c */ /* 0x000fc80003f25270 */
[----:B------:R-:W-:Y:S02]  /*80c0*/  SEL R2, RZ, 0x1, P1 ;  /* 0x00000001ff027807 */ /* 0x000fe40000800000 */
[----:B------:R-:W-:Y:S02]  /*80d0*/  SEL R0, R0, RZ, P1 ;  /* 0x000000ff00007207 */ /* 0x000fe40000800000 */
[----:B------:R-:W-:Y:S01]  /*80e0*/  LOP3.LUT R2, R7, R2, RZ, 0x3c, !PT ;  /* 0x0000000207027212 */ /* 0x000fe200078e3cff */
[----:B-1----:R-:W-:Y:S06]  /*80f0*/  @!P0 BRA `(.L_x_184) ;  /* 0x0000000400048947 */ /* 0x002fec0003800000 */
.L_x_198:
[----:B------:R-:W-:Y:S01]  /*8100*/  IMAD R3, R0, 0x8, R3 ;  /* 0x0000000800037824 */ /* 0x000fe200078e0203 */
[----:B------:R-:W-:-:S07]  /*8110*/  SHF.L.U32 R0, R2, 0x1f, RZ ;  /* 0x0000001f02007819 */ /* 0x000fce00000006ff */
.L_x_185:
[----:B--2---:R2:W3:Y:S02]  /*8120*/  SYNCS.PHASECHK.TRANS64.TRYWAIT P0, [R3+URZ], R0 ;  /* 0x00000000030075a7 */ /* 0x0044e4000800017f */
[----:B---3--:R-:W-:Y:S05]  /*8130*/  @!P0 NANOSLEEP.SYNCS 0x989680 ;  /* 0x009896800000895d */ /* 0x008fea0003900000 */
[----:B------:R-:W3:Y:S02]  /*8140*/  @!P0 SYNCS.PHASECHK.TRANS64 P0, [R3+URZ], R0 ;  /* 0x00000000030085a7 */ /* 0x000ee4000800007f */
[----:B---3--:R-:W-:Y:S05]  /*8150*/  @!P0 BRA `(.L_x_185) ;  /* 0xfffffffc00f08947 */ /* 0x008fea000383ffff */
.L_x_177:
[----:B------:R-:W-:Y:S05]  /*8160*/  BSYNC B0 ;  /* 0x0000000000007941 */ /* 0x000fea0003800000 */
.L_x_176:
[----:B------:R-:W-:Y:S05]  /*8170*/  EXIT ;  /* 0x000000000000794d */ /* 0x000fea0003800000 */
.L_x_17:
[----:B-1----:R1:W2:Y:S02]  /*8180*/  SYNCS.PHASECHK.TRANS64.TRYWAIT P1, [R3+URZ], R0 ;  /* 0x00000000030075a7 */ /* 0x0022a4000802017f */
[----:B--2---:R-:W-:Y:S05]  /*8190*/  @!P1 NANOSLEEP.SYNCS 0x989680 ;  /* 0x009896800000995d */ /* 0x004fea0003900000 */
[----:B------:R-:W2:Y:S02]  /*81a0*/  @!P1 SYNCS.PHASECHK.TRANS64 P1, [R3+URZ], R0 ;  /* 0x00000000030095a7 */ /* 0x000ea4000802007f */
[----:B--2---:R-:W-:Y:S05]  /*81b0*/  @!P1 BRA `(.L_x_17) ;  /* 0xfffffffc00f09947 */ /* 0x004fea000383ffff */
[----:B------:R-:W-:Y:S05]  /*81c0*/  BRA `(.L_x_16) ;  /* 0xffffff9000d07947 */ /* 0x000fea000383ffff */
.L_x_22:
[----:B-1----:R-:W-:-:S04]  /*81d0*/  IMAD.U32 R4, RZ, RZ, UR8 ;  /* 0x00000008ff047e24 */ /* 0x002fc8000f8e00ff */
[----:B------:R1:W2:Y:S03]  /*81e0*/  SYNCS.PHASECHK.TRANS64.TRYWAIT P1, [R4+URZ], R3 ;  /* 0x00000003040075a7 */ /* 0x0002a6000802017f */
[----:B--2---:R-:W-:Y:S05]  /*81f0*/  @!P1 NANOSLEEP.SYNCS 0x989680 ;  /* 0x009896800000995d */ /* 0x004fea0003900000 */
[----:B------:R-:W2:Y:S02]  /*8200*/  @!P1 SYNCS.PHASECHK.TRANS64 P1, [R4+URZ], R3 ;  /* 0x00000003040095a7 */ /* 0x000ea4000802007f */
[----:B--2---:R-:W-:Y:S05]  /*8210*/  @!P1 BRA `(.L_x_22) ;  /* 0xfffffffc00ec9947 */ /* 0x004fea000383ffff */
[----:B------:R-:W-:Y:S05]  /*8220*/  BRA `(.L_x_21) ;  /* 0xffffff98000c7947 */ /* 0x000fea000383ffff */
.L_x_163:
[----:B------:R-:W-:Y:S01]  /*8230*/  BSSY B1, `(.L_x_186) ;  /* 0x0000006000017945 */ /* 0x000fe20003800000 */
[----:B------:R-:W-:-:S07]  /*8240*/  IMAD.MOV.U32 R15, RZ, RZ, -0x1 ;  /* 0xffffffffff0f7424 */ /* 0x000fce00078e00ff */
[----:B------:R-:W-:Y:S05]  /*8250*/  WARPSYNC.COLLECTIVE R15, `(.L_x_187) ;  /* 0x000000000f0c7348 */ /* 0x000fea0003c00000 */
[----:B------:R-:W-:Y:S02]  /*8260*/  ELECT P6, UR62, PT ;  /* 0x00000000003e782f */ /* 0x000fe400038c0000 */
[----:B------:R-:W-:Y:S01]  /*8270*/  MOV R14, UR62 ;  /* 0x0000003e000e7c02 */ /* 0x000fe20008000f00 */
[----:B------:R-:W-:Y:S10]  /*8280*/  ENDCOLLECTIVE ;  /* 0x000000000000791b */ /* 0x000ff40003800000 */
.L_x_187:
[----:B------:R-:W-:Y:S05]  /*8290*/  BSYNC B1 ;  /* 0x0000000000017941 */ /* 0x000fea0003800000 */
.L_x_186:
[----:B------:R-:W-:Y:S05]  /*82a0*/  BRA `(.L_x_188) ;  /* 0xffffffec00ac7947 */ /* 0x000fea000383ffff */
.L_x_166:
[----:B0-----:R0:W1:Y:S02]  /*82b0*/  SYNCS.PHASECHK.TRANS64.TRYWAIT P1, [R14+URZ+0x38], R7 ;  /* 0x000038070e0075a7 */ /* 0x001064000802017f */
[----:B-1----:R-:W-:Y:S05]  /*82c0*/  @!P1 NANOSLEEP.SYNCS 0x989680 ;  /* 0x009896800000995d */ /* 0x002fea0003900000 */
[----:B------:R-:W1:Y:S02]  /*82d0*/  @!P1 SYNCS.PHASECHK.TRANS64 P1, [R14+URZ+0x38], R7 ;  /* 0x000038070e0095a7 */ /* 0x000e64000802007f */
[----:B-1----:R-:W-:Y:S05]  /*82e0*/  @!P1 BRA `(.L_x_166) ;  /* 0xfffffffc00f09947 */ /* 0x002fea000383ffff */
[----:B------:R-:W-:Y:S05]  /*82f0*/  BRA `(.L_x_189) ;  /* 0xffffffec00e07947 */ /* 0x000fea000383ffff */
.L_x_175:
[----:B------:R-:W-:Y:S01]  /*8300*/  BSSY B0, `(.L_x_190) ;  /* 0x0000006000007945 */ /* 0x000fe20003800000 */
[----:B------:R-:W-:-:S07]  /*8310*/  IMAD.MOV.U32 R15, RZ, RZ, -0x1 ;  /* 0xffffffffff0f7424 */ /* 0x000fce00078e00ff */
[----:B------:R-:W-:Y:S05]  /*8320*/  WARPSYNC.COLLECTIVE R15, `(.L_x_191) ;  /* 0x000000000f0c7348 */ /* 0x000fea0003c00000 */
[----:B------:R-:W-:Y:S02]  /*8330*/  ELECT P6, UR62, PT ;  /* 0x00000000003e782f */ /* 0x000fe400038c0000 */
[----:B------:R-:W-:Y:S01]  /*8340*/  MOV R14, UR62 ;  /* 0x0000003e000e7c02 */ /* 0x000fe20008000f00 */
[----:B------:R-:W-:Y:S10]  /*8350*/  ENDCOLLECTIVE ;  /* 0x000000000000791b */ /* 0x000ff40003800000 */
.L_x_191:
[----:B------:R-:W-:Y:S05]  /*8360*/  BSYNC B0 ;  /* 0x0000000000007941 */ /* 0x000fea0003800000 */
.L_x_190:
[----:B------:R-:W-:Y:S05]  /*8370*/  BRA `(.L_x_192) ;  /* 0xfffffff800607947 */ /* 0x000fea000383ffff */
.L_x_179:
[----:B0-----:R0:W1:Y:S02]  /*8380*/  SYNCS.PHASECHK.TRANS64.TRYWAIT P0, [R7+URZ], R2 ;  /* 0x00000002070075a7 */ /* 0x001064000800017f */
[----:B-1----:R-:W-:Y:S05]  /*8390*/  @!P0 NANOSLEEP.SYNCS 0x989680 ;  /* 0x009896800000895d */ /* 0x002fea0003900000 */
[----:B------:R-:W1:Y:S02]  /*83a0*/  @!P0 SYNCS.PHASECHK.TRANS64 P0, [R7+URZ], R2 ;  /* 0x00000002070085a7 */ /* 0x000e64000800007f */
[----:B-1----:R-:W-:Y:S05]  /*83b0*/  @!P0 BRA `(.L_x_179) ;  /* 0xfffffffc00f08947 */ /* 0x002fea000383ffff */
[----:B------:R-:W-:Y:S05]  /*83c0*/  BRA `(.L_x_193) ;  /* 0xfffffff800a07947 */ /* 0x000fea000383ffff */
.L_x_180:
[----:B0-----:R0:W1:Y:S02]  /*83d0*/  SYNCS.PHASECHK.TRANS64.TRYWAIT P0, [R9+URZ], R4 ;  /* 0x00000004090075a7 */ /* 0x001064000800017f */
[----:B-1----:R-:W-:Y:S05]  /*83e0*/  @!P0 NANOSLEEP.SYNCS 0x989680 ;  /* 0x009896800000895d */ /* 0x002fea0003900000 */
[----:B------:R-:W1:Y:S02]  /*83f0*/  @!P0 SYNCS.PHASECHK.TRANS64 P0, [R9+URZ], R4 ;  /* 0x00000004090085a7 */ /* 0x000e64000800007f */
[----:B-1----:R-:W-:Y:S05]  /*8400*/  @!P0 BRA `(.L_x_180) ;  /* 0xfffffffc00f08947 */ /* 0x002fea000383ffff */
[----:B------:R-:W-:Y:S05]  /*8410*/  BRA `(.L_x_194) ;  /* 0xfffffff800b07947 */ /* 0x000fea000383ffff */
.L_x_181:
[----:B0-----:R0:W1:Y:S02]  /*8420*/  SYNCS.PHASECHK.TRANS64.TRYWAIT P0, [R6+URZ], R5 ;  /* 0x00000005060075a7 */ /* 0x001064000800017f */
[----:B-1----:R-:W-:Y:S05]  /*8430*/  @!P0 NANOSLEEP.SYNCS 0x989680 ;  /* 0x009896800000895d */ /* 0x002fea0003900000 */
[----:B------:R-:W1:Y:S02]  /*8440*/  @!P0 SYNCS.PHASECHK.TRANS64 P0, [R6+URZ], R5 ;  /* 0x00000005060085a7 */ /* 0x000e64000800007f */
[----:B-1----:R-:W-:Y:S05]  /*8450*/  @!P0 BRA `(.L_x_181) ;  /* 0xfffffffc00f08947 */ /* 0x002fea000383ffff */
[----:B------:R-:W-:Y:S05]  /*8460*/  BRA `(.L_x_195) ;  /* 0xfffffff800c07947 */ /* 0x000fea000383ffff */
.L_x_182:
[----:B0-----:R0:W1:Y:S02]  /*8470*/  SYNCS.PHASECHK.TRANS64.TRYWAIT P0, [R9+URZ], R4 ;  /* 0x00000004090075a7 */ /* 0x001064000800017f */
[----:B-1----:R-:W-:Y:S05]  /*8480*/  @!P0 NANOSLEEP.SYNCS 0x989680 ;  /* 0x009896800000895d */ /* 0x002fea0003900000 */
[----:B------:R-:W1:Y:S02]  /*8490*/  @!P0 SYNCS.PHASECHK.TRANS64 P0, [R9+URZ], R4 ;  /* 0x00000004090085a7 */ /* 0x000e64000800007f */
[----:B-1----:R-:W-:Y:S05]  /*84a0*/  @!P0 BRA `(.L_x_182) ;  /* 0xfffffffc00f08947 */ /* 0x002fea000383ffff */
[----:B------:R-:W-:Y:S05]  /*84b0*/  BRA `(.L_x_196) ;  /* 0xfffffff800d07947 */ /* 0x000fea000383ffff */
.L_x_183:
[----:B0-----:R0:W1:Y:S02]  /*84c0*/  SYNCS.PHASECHK.TRANS64.TRYWAIT P0, [R6+URZ], R5 ;  /* 0x00000005060075a7 */ /* 0x001064000800017f */
[----:B-1----:R-:W-:Y:S05]  /*84d0*/  @!P0 NANOSLEEP.SYNCS 0x989680 ;  /* 0x009896800000895d */ /* 0x002fea0003900000 */
[----:B------:R-:W1:Y:S02]  /*84e0*/  @!P0 SYNCS.PHASECHK.TRANS64 P0, [R6+URZ], R5 ;  /* 0x00000005060085a7 */ /* 0x000e64000800007f */
[----:B-1----:R-:W-:Y:S05]  /*84f0*/  @!P0 BRA `(.L_x_183) ;  /* 0xfffffffc00f08947 */ /* 0x002fea000383ffff */
[----:B------:R-:W-:Y:S05]  /*8500*/  BRA `(.L_x_197) ;  /* 0xfffffff800e07947 */ /* 0x000fea000383ffff */
.L_x_184:
[----:B-1----:R1:W2:Y:S02]  /*8510*/  SYNCS.PHASECHK.TRANS64.TRYWAIT P0, [R9+URZ], R4 ;  /* 0x00000004090075a7 */ /* 0x0022a4000800017f */
[----:B--2---:R-:W-:Y:S05]  /*8520*/  @!P0 NANOSLEEP.SYNCS 0x989680 ;  /* 0x009896800000895d */ /* 0x004fea0003900000 */
[----:B------:R-:W2:Y:S02]  /*8530*/  @!P0 SYNCS.PHASECHK.TRANS64 P0, [R9+URZ], R4 ;  /* 0x00000004090085a7 */ /* 0x000ea4000800007f */
[----:B--2---:R-:W-:Y:S05]  /*8540*/  @!P0 BRA `(.L_x_184) ;  /* 0xfffffffc00f08947 */ /* 0x004fea000383ffff */
[----:B------:R-:W-:Y:S05]  /*8550*/  BRA `(.L_x_198) ;  /* 0xfffffff800e87947 */ /* 0x000fea000383ffff */
.L_x_199:
[----:B------:R-:W-:-:S00]  /*8560*/  BRA `(.L_x_199) ;  /* 0xfffffffc00fc7947 */ /* 0x000fc0000383ffff */
[----:B------:R-:W-:-:S00]  /*8570*/  NOP ;  /* 0x0000000000007918 */ /* 0x000fc00000000000 */
        /* <DEDUP_REMOVED lines=8> */
.L_x_200:


//--------------------- .nv.global.init           --------------------------
	.section	.nv.global.init,"aw",@progbits
.nv.global.init:
	.type		$str$22,@object
	.size		$str$22,($str$23 - $str$22)
$str$22:
        /*0000*/ 	.byte	0x6b, 0x5f, 0x74, 0x69, 0x6c, 0x65, 0x5f, 0x63, 0x6f, 0x75, 0x6e, 0x74, 0x20, 0x3e, 0x3d, 0x20
        /*0010*/ 	.byte	0x31, 0x00
	.type		$str$23,@object
	.size		$str$23,(__unnamed_1 - $str$23)
$str$23:
        /*0012*/ 	.byte	0x2f, 0x74, 0x6d, 0x70, 0x2f, 0x63, 0x75, 0x74, 0x6c, 0x61, 0x73, 0x73, 0x5f, 0x73, 0x77, 0x65
        /*0022*/ 	.byte	0x65, 0x70, 0x5f, 0x73, 0x72, 0x63, 0x2f, 0x69, 0x6e, 0x63, 0x6c, 0x75, 0x64, 0x65, 0x2f, 0x63
        /*0032*/ 	.byte	0x75, 0x74, 0x6c, 0x61, 0x73, 0x73, 0x2f, 0x67, 0x65, 0x6d, 0x6d, 0x2f, 0x63, 0x6f, 0x6c, 0x6c
        /*0042*/ 	.byte	0x65, 0x63, 0x74, 0x69, 0x76, 0x65, 0x2f, 0x73, 0x6d, 0x39, 0x30, 0x5f, 0x6d, 0x6d, 0x61, 0x5f
        /*0052*/ 	.byte	0x74, 0x6d, 0x61, 0x5f, 0x67, 0x6d, 0x6d, 0x61, 0x5f, 0x73, 0x73, 0x5f, 0x77, 0x61, 0x72, 0x70
        /*0062*/ 	.byte	0x73, 0x70, 0x65, 0x63, 0x69, 0x61, 0x6c, 0x69, 0x7a, 0x65, 0x64, 0x2e, 0x68, 0x70, 0x70, 0x00
	.type		__unnamed_1,@object
	.size		__unnamed_1,(.L_0 - __unnamed_1)
__unnamed_1:
        /*0072*/ 	.byte	0x76, 0x6f, 0x69, 0x64, 0x20, 0x63, 0x75, 0x74, 0x6c, 0x61, 0x73, 0x73, 0x3a, 0x3a, 0x67, 0x65
        /* <DEDUP_REMOVED lines=180> */
        /*0bc2*/ 	.byte	0x74, 0x69, 0x74, 0x79, 0x5d, 0x00
.L_0:


//--------------------- .nv.shared._ZN7cutlass13device_kernelINS_4gemm6kernel13GemmUniversalIN4cute5tupleIJiiiiEEENS1_10collective13CollectiveMmaINS1_34MainloopSm90TmaGmmaWarpSpecializedILi7ENS5_IJNS4_1CILi1EEESB_SB_EEENS1_35KernelTmaWarpSpecializedCooperativeEEENS5_IJNSA_ILi128EEESF_SF_EEENS_10bfloat16_tENS5_IJlSB_lEEESH_SI_NS4_8TiledMMAINS4_8MMA_AtomIJNS4_4SM904GMMA28MMA_64x128x16_F32BF16BF16_SSILNSM_5MajorE0ELSO_0ELNSM_7ScaleInE1ELSP_1EEEEEENS4_6LayoutINS5_IJNSA_ILi2EEESB_SB_EEENS5_IJSB_NSA_ILi0EEESV_EEEEENS5_IJNS4_10UnderscoreESY_SY_EEEEENS4_13SM90_TMA_LOADENS4_14ComposedLayoutINS4_7SwizzleILi3ELi4ELi3EEENS4_18smem_ptr_flag_bitsILi16EEENSS_INS5_IJNSA_ILi8EEENSA_ILi64EEEEEENS5_IJS18_SB_EEEEEEEvNS4_8identityES11_S1C_vS1D_EENS_8epilogue10collective6detail29Sm90TmaWarpSpecializedAdapterINS1G_15DefaultEpilogueISH_SI_SI_NS1F_6thread17LinearCombinationISH_Li1EffLNS1K_9ScaleType4KindE0ELNS_15FloatRoundStyleE2ESH_EENS1_15EpilogueDefaultEEEEEvvEEEEvNT_6ParamsE --------------------------
	.section	.nv.shared._ZN7cutlass13device_kernelINS_4gemm6kernel13GemmUniversalIN4cute5tupleIJiiiiEEENS1_10collective13CollectiveMmaINS1_34MainloopSm90TmaGmmaWarpSpecializedILi7ENS5_IJNS4_1CILi1EEESB_SB_EEENS1_35KernelTmaWarpSpecializedCooperativeEEENS5_IJNSA_ILi128EEESF_SF_EEENS_10bfloat16_tENS5_IJlSB_lEEESH_SI_NS4_8TiledMMAINS4_8MMA_AtomIJNS4_4SM904GMMA28MMA_64x128x16_F32BF16BF16_SSILNSM_5MajorE0ELSO_0ELNSM_7ScaleInE1ELSP_1EEEEEENS4_6LayoutINS5_IJNSA_ILi2EEESB_SB_EEENS5_IJSB_NSA_ILi0EEESV_EEEEENS5_IJNS4_10UnderscoreESY_SY_EEEEENS4_13SM90_TMA_LOADENS4_14ComposedLayoutINS4_7SwizzleILi3ELi4ELi3EEENS4_18smem_ptr_flag_bitsILi16EEENSS_INS5_IJNSA_ILi8EEENSA_ILi64EEEEEENS5_IJS18_SB_EEEEEEEvNS4_8identityES11_S1C_vS1D_EENS_8epilogue10collective6detail29Sm90TmaWarpSpecializedAdapterINS1G_15DefaultEpilogueISH_SI_SI_NS1F_6thread17LinearCombinationISH_Li1EffLNS1K_9ScaleType4KindE0ELNS_15FloatRoundStyleE2ESH_EENS1_15EpilogueDefaultEEEEEvvEEEEvNT_6ParamsE,"aw",@nobits
	.sectionflags	@""
	.align	16
	.zero		1024


//--------------------- .nv.shared.reserved.0     --------------------------
	.section	.nv.shared.reserved.0,"aw",@nobits
	.weak		__nv_reservedSMEM_offset_0_alias
	.size		__nv_reservedSMEM_offset_0_alias, 0, 0
	.other		__nv_reservedSMEM_offset_0_alias,@"STO_CUDA_RESERVED_SHARED STV_DEFAULT"
__nv_reservedSMEM_offset_0_alias:
	.zero		0


//--------------------- .nv.global                --------------------------
	.section	.nv.global,"aw",@nobits
.nv.global:
	.type		_ZN40_INTERNAL_2cd7c3b6_4_k_cu_da464cc7_240854cute1_E,@object
	.size		_ZN40_INTERNAL_2cd7c3b6_4_k_cu_da464cc7_240854cute1_E,(_ZN40_INTERNAL_2cd7c3b6_4_k_cu_da464cc7_240854cuda3std3__45__cpo6cbeginE - _ZN40_INTERNAL_2cd7c3b6_4_k_cu_da464cc7_240854cute1_E)
_ZN40_INTERNAL_2cd7c3b6_4_k_cu_da464cc7_240854cute1_E:
	.zero		1
	.type		_ZN40_INTERNAL_2cd7c3b6_4_k_cu_da464cc7_240854cuda3std3__45__cpo6cbeginE,@object
	.size		_ZN40_INTERNAL_2cd7c3b6_4_k_cu_da464cc7_240854cuda3std3__45__cpo6cbeginE,(_ZN40_INTERNAL_2cd7c3b6_4_k_cu_da464cc7_240854cuda3std3__48in_placeE - _ZN40_INTERNAL_2cd7c3b6_4_k_cu_da464cc7_240854cuda3std3__45__cpo6cbeginE)
_ZN40_INTERNAL_2cd7c3b6_4_k_cu_da464cc7_240854cuda3std3__45__cpo6cbeginE:
	.zero		1
	.type		_ZN40_INTERNAL_2cd7c3b6_4_k_cu_da464cc7_240854cuda3std3__48in_placeE,@object
	.size		_ZN40_INTERNAL_2cd7c3b6_4_k_cu_da464cc7_240854cuda3std3__48in_placeE,(_ZN40_INTERNAL_2cd7c3b6_4_k_cu_da464cc7_240854cuda3std6ranges3__45__cpo9iter_moveE - _ZN40_INTERNAL_2cd7c3b6_4_k_cu_da464cc7_240854cuda3std3__48in_placeE)
_ZN40_INTERNAL_2cd7c3b6_4_k_cu_da464cc7_240854cuda3std3__48in_placeE:
	.zero		1
	.type		_ZN40_INTERNAL_2cd7c3b6_4_k_cu_da464cc7_240854cuda3std6ranges3__45__cpo9iter_moveE,@object
	.size		_ZN40_INTERNAL_2cd7c3b6_4_k_cu_da464cc7_240854cuda3std6ranges3__45__cpo9iter_moveE,(_ZN40_INTERNAL_2cd7c3b6_4_k_cu_da464cc7_240854cuda3std3__45__cpo5beginE - _ZN40_INTERNAL_2cd7c3b6_4_k_cu_da464cc7_240854cuda3std6ranges3__45__cpo9iter_moveE)
_ZN40_INTERNAL_2cd7c3b6_4_k_cu_da464cc7_240854cuda3std6ranges3__45__cpo9iter_moveE:
	.zero		1
	.type		_ZN40_INTERNAL_2cd7c3b6_4_k_cu_da464cc7_240854cuda3std3__45__cpo5beginE,@object
	.size		_ZN40_INTERNAL_2cd7c3b6_4_k_cu_da464cc7_240854cuda3std3__45__cpo5beginE,(_ZN40_INTERNAL_2cd7c3b6_4_k_cu_da464cc7_240854cuda3std3__442_GLOBAL__N__2cd7c3b6_4_k_cu_da464cc7_240856ignoreE - _ZN40_INTERNAL_2cd7c3b6_4_k_cu_da464cc7_240854cuda3std3__45__cpo5beginE)
_ZN40_INTERNAL_2cd7c3b6_4_k_cu_da464cc7_240854cuda3std3__45__cpo5beginE:
	.zero		1
	.type		_ZN40_INTERNAL_2cd7c3b6_4_k_cu_da464cc7_240854cuda3std3__442_GLOBAL__N__2cd7c3b6_4_k_cu_da464cc7_240856ignoreE,@object
	.size		_ZN40_INTERNAL_2cd7c3b6_4_k_cu_da464cc7_240854cuda3std3__442_GLOBAL__N__2cd7c3b6_4_k_cu_da464cc7_240856ignoreE,(_ZN40_INTERNAL_2cd7c3b6_4_k_cu_da464cc7_240854cute7productE - _ZN40_INTERNAL_2cd7c3b6_4_k_cu_da464cc7_240854cuda3std3__442_GLOBAL__N__2cd7c3b6_4_k_cu_da464cc7_240856ignoreE)
_ZN40_INTERNAL_2cd7c3b6_4_k_cu_da464cc7_240854cuda3std3__442_GLOBAL__N__2cd7c3b6_4_k_cu_da464cc7_240856ignoreE:
	.zero		1
	.type		_ZN40_INTERNAL_2cd7c3b6_4_k_cu_da464cc7_240854cute7productE,@object
	.size		_ZN40_INTERNAL_2cd7c3b6_4_k_cu_da464cc7_240854cute7productE,(_ZN40_INTERNAL_2cd7c3b6_4_k_cu_da464cc7_240854cuda3std3__45__cpo3endE - _ZN40_INTERNAL_2cd7c3b6_4_k_cu_da464cc7_240854cute7productE)
_ZN40_INTERNAL_2cd7c3b6_4_k_cu_da464cc7_240854cute7productE:
	.zero		1
	.type		_ZN40_INTERNAL_2cd7c3b6_4_k_cu_da464cc7_240854cuda3std3__45__cpo3endE,@object
	.size		_ZN40_INTERNAL_2cd7c3b6_4_k_cu_da464cc7_240854cuda3std3__45__cpo3endE,(_ZN40_INTERNAL_2cd7c3b6_4_k_cu_da464cc7_240854cuda3std3__419piecewise_constructE - _ZN40_INTERNAL_2cd7c3b6_4_k_cu_da464cc7_240854cuda3std3__45__cpo3endE)
_ZN40_INTERNAL_2cd7c3b6_4_k_cu_da464cc7_240854cuda3std3__45__cpo3endE:
	.zero		1
	.type		_ZN40_INTERNAL_2cd7c3b6_4_k_cu_da464cc7_240854cuda3std3__419piecewise_constructE,@object
	.size		_ZN40_INTERNAL_2cd7c3b6_4_k_cu_da464cc7_240854cuda3std3__419piecewise_constructE,(_ZN40_INTERNAL_2cd7c3b6_4_k_cu_da464cc7_240854cuda3std3__45__cpo4cendE - _ZN40_INTERNAL_2cd7c3b6_4_k_cu_da464cc7_240854cuda3std3__419piecewise_constructE)
_ZN40_INTERNAL_2cd7c3b6_4_k_cu_da464cc7_240854cuda3std3__419piecewise_constructE:
	.zero		1
	.type		_ZN40_INTERNAL_2cd7c3b6_4_k_cu_da464cc7_240854cuda3std3__45__cpo4cendE,@object
	.size		_ZN40_INTERNAL_2cd7c3b6_4_k_cu_da464cc7_240854cuda3std3__45__cpo4cendE,(_ZN40_INTERNAL_2cd7c3b6_4_k_cu_da464cc7_240854cuda3std6ranges3__45__cpo4swapE - _ZN40_INTERNAL_2cd7c3b6_4_k_cu_da464cc7_240854cuda3std3__45__cpo4cendE)
_ZN40_INTERNAL_2cd7c3b6_4_k_cu_da464cc7_240854cuda3std3__45__cpo4cendE:
	.zero		1
	.type		_ZN40_INTERNAL_2cd7c3b6_4_k_cu_da464cc7_240854cuda3std6ranges3__45__cpo4swapE,@object
	.size		_ZN40_INTERNAL_2cd7c3b6_4_k_cu_da464cc7_240854cuda3std6ranges3__45__cpo4swapE,(.L_8 - _ZN40_INTERNAL_2cd7c3b6_4_k_cu_da464cc7_240854cuda3std6ranges3__45__cpo4swapE)
_ZN40_INTERNAL_2cd7c3b6_4_k_cu_da464cc7_240854cuda3std6ranges3__45__cpo4swapE:
	.zero		1
.L_8:


//--------------------- .nv.constant0._ZN7cutlass13device_kernelINS_4gemm6kernel13GemmUniversalIN4cute5tupleIJiiiiEEENS1_10collective13CollectiveMmaINS1_34MainloopSm90TmaGmmaWarpSpecializedILi7ENS5_IJNS4_1CILi1EEESB_SB_EEENS1_35KernelTmaWarpSpecializedCooperativeEEENS5_IJNSA_ILi128EEESF_SF_EEENS_10bfloat16_tENS5_IJlSB_lEEESH_SI_NS4_8TiledMMAINS4_8MMA_AtomIJNS4_4SM904GMMA28MMA_64x128x16_F32BF16BF16_SSILNSM_5MajorE0ELSO_0ELNSM_7ScaleInE1ELSP_1EEEEEENS4_6LayoutINS5_IJNSA_ILi2EEESB_SB_EEENS5_IJSB_NSA_ILi0EEESV_EEEEENS5_IJNS4_10UnderscoreESY_SY_EEEEENS4_13SM90_TMA_LOADENS4_14ComposedLayoutINS4_7SwizzleILi3ELi4ELi3EEENS4_18smem_ptr_flag_bitsILi16EEENSS_INS5_IJNSA_ILi8EEENSA_ILi64EEEEEENS5_IJS18_SB_EEEEEEEvNS4_8identityES11_S1C_vS1D_EENS_8epilogue10collective6detail29Sm90TmaWarpSpecializedAdapterINS1G_15DefaultEpilogueISH_SI_SI_NS1F_6thread17LinearCombinationISH_Li1EffLNS1K_9ScaleType4KindE0ELNS_15FloatRoundStyleE2ESH_EENS1_15EpilogueDefaultEEEEEvvEEEEvNT_6ParamsE --------------------------
	.section	.nv.constant0._ZN7cutlass13device_kernelINS_4gemm6kernel13GemmUniversalIN4cute5tupleIJiiiiEEENS1_10collective13CollectiveMmaINS1_34MainloopSm90TmaGmmaWarpSpecializedILi7ENS5_IJNS4_1CILi1EEESB_SB_EEENS1_35KernelTmaWarpSpecializedCooperativeEEENS5_IJNSA_ILi128EEESF_SF_EEENS_10bfloat16_tENS5_IJlSB_lEEESH_SI_NS4_8TiledMMAINS4_8MMA_AtomIJNS4_4SM904GMMA28MMA_64x128x16_F32BF16BF16_SSILNSM_5MajorE0ELSO_0ELNSM_7ScaleInE1ELSP_1EEEEEENS4_6LayoutINS5_IJNSA_ILi2EEESB_SB_EEENS5_IJSB_NSA_ILi0EEESV_EEEEENS5_IJNS4_10UnderscoreESY_SY_EEEEENS4_13SM90_TMA_LOADENS4_14ComposedLayoutINS4_7SwizzleILi3ELi4ELi3EEENS4_18smem_ptr_flag_bitsILi16EEENSS_INS5_IJNSA_ILi8EEENSA_ILi64EEEEEENS5_IJS18_SB_EEEEEEEvNS4_8identityES11_S1C_vS1D_EENS_8epilogue10collective6detail29Sm90TmaWarpSpecializedAdapterINS1G_15DefaultEpilogueISH_SI_SI_NS1F_6thread17LinearCombinationISH_Li1EffLNS1K_9ScaleType4KindE0ELNS_15FloatRoundStyleE2ESH_EENS1_15EpilogueDefaultEEEEEvvEEEEvNT_6ParamsE,"a",@progbits
	.sectionflags	@""
	.align	4
.nv.constant0._ZN7cutlass13device_kernelINS_4gemm6kernel13GemmUniversalIN4cute5tupleIJiiiiEEENS1_10collective13CollectiveMmaINS1_34MainloopSm90TmaGmmaWarpSpecializedILi7ENS5_IJNS4_1CILi1EEESB_SB_EEENS1_35KernelTmaWarpSpecializedCooperativeEEENS5_IJNSA_ILi128EEESF_SF_EEENS_10bfloat16_tENS5_IJlSB_lEEESH_SI_NS4_8TiledMMAINS4_8MMA_AtomIJNS4_4SM904GMMA28MMA_64x128x16_F32BF16BF16_SSILNSM_5MajorE0ELSO_0ELNSM_7ScaleInE1ELSP_1EEEEEENS4_6LayoutINS5_IJNSA_ILi2EEESB_SB_EEENS5_IJSB_NSA_ILi0EEESV_EEEEENS5_IJNS4_10UnderscoreESY_SY_EEEEENS4_13SM90_TMA_LOADENS4_14ComposedLayoutINS4_7SwizzleILi3ELi4ELi3EEENS4_18smem_ptr_flag_bitsILi16EEENSS_INS5_IJNSA_ILi8EEENSA_ILi64EEEEEENS5_IJS18_SB_EEEEEEEvNS4_8identityES11_S1C_vS1D_EENS_8epilogue10collective6detail29Sm90TmaWarpSpecializedAdapterINS1G_15DefaultEpilogueISH_SI_SI_NS1F_6thread17LinearCombinationISH_Li1EffLNS1K_9ScaleType4KindE0ELNS_15FloatRoundStyleE2ESH_EENS1_15EpilogueDefaultEEEEEvvEEEEvNT_6ParamsE:
	.zero		1664


//--------------------- SYMBOLS --------------------------

	.type		.nv.reservedSmem.offset0,@object
	.size		.nv.reservedSmem.offset0,0x4
	.type		__assertfail,@function
